//
// Generated by NVIDIA NVVM Compiler
//
// Compiler Build ID: CL-36424714
// Cuda compilation tools, release 13.0, V13.0.88
// Based on NVVM 20.0.0
//

.version 9.0
.target sm_100
.address_size 64

	// .globl	_Z21cudaMatrixMulNoSharedPfS_S_i
.extern .shared .align 16 .b8 sharedMem[];

.visible .entry _Z21cudaMatrixMulNoSharedPfS_S_i(
	.param .u64 .ptr .align 1 _Z21cudaMatrixMulNoSharedPfS_S_i_param_0,
	.param .u64 .ptr .align 1 _Z21cudaMatrixMulNoSharedPfS_S_i_param_1,
	.param .u64 .ptr .align 1 _Z21cudaMatrixMulNoSharedPfS_S_i_param_2,
	.param .u32 _Z21cudaMatrixMulNoSharedPfS_S_i_param_3
)
{
	.reg .pred 	%p<10>;
	.reg .b32 	%r<40>;
	.reg .b32 	%f<67>;
	.reg .b64 	%rd<67>;

	ld.param.u64 	%rd14, [_Z21cudaMatrixMulNoSharedPfS_S_i_param_0];
	ld.param.u64 	%rd15, [_Z21cudaMatrixMulNoSharedPfS_S_i_param_1];
	ld.param.u32 	%r18, [_Z21cudaMatrixMulNoSharedPfS_S_i_param_3];
	cvta.to.global.u64 	%rd1, %rd15;
	cvta.to.global.u64 	%rd2, %rd14;
	mov.u32 	%r19, %ctaid.y;
	mov.u32 	%r20, %ntid.y;
	mov.u32 	%r21, %tid.y;
	mad.lo.s32 	%r1, %r19, %r20, %r21;
	mov.u32 	%r22, %ctaid.x;
	mov.u32 	%r23, %ntid.x;
	mov.u32 	%r24, %tid.x;
	mad.lo.s32 	%r2, %r22, %r23, %r24;
	max.s32 	%r25, %r1, %r2;
	setp.ge.s32 	%p1, %r25, %r18;
	@%p1 bra 	$L__BB0_13;
	mul.lo.s32 	%r3, %r18, %r1;
	and.b32  	%r4, %r18, 7;
	setp.lt.u32 	%p2, %r18, 8;
	mov.f32 	%f66, 0f00000000;
	mov.b32 	%r38, 0;
	@%p2 bra 	$L__BB0_4;
	and.b32  	%r38, %r18, 2147483640;
	neg.s32 	%r36, %r38;
	mul.wide.s32 	%rd16, %r18, 4;
	add.s64 	%rd3, %rd1, %rd16;
	shl.b32 	%r7, %r18, 3;
	mul.wide.s32 	%rd17, %r18, 8;
	add.s64 	%rd4, %rd1, %rd17;
	mul.wide.s32 	%rd18, %r18, 12;
	add.s64 	%rd5, %rd1, %rd18;
	mul.wide.s32 	%rd19, %r18, 16;
	add.s64 	%rd6, %rd1, %rd19;
	mul.wide.s32 	%rd20, %r18, 20;
	add.s64 	%rd7, %rd1, %rd20;
	mul.wide.s32 	%rd21, %r18, 24;
	add.s64 	%rd8, %rd1, %rd21;
	mul.wide.s32 	%rd22, %r18, 28;
	add.s64 	%rd9, %rd1, %rd22;
	mul.wide.u32 	%rd23, %r3, 4;
	add.s64 	%rd24, %rd23, %rd2;
	add.s64 	%rd66, %rd24, 16;
	mov.f32 	%f66, 0f00000000;
	mov.u32 	%r35, %r2;
$L__BB0_3:
	.pragma "nounroll";
	mul.wide.s32 	%rd25, %r35, 4;
	add.s64 	%rd26, %rd3, %rd25;
	add.s64 	%rd27, %rd4, %rd25;
	add.s64 	%rd28, %rd5, %rd25;
	add.s64 	%rd29, %rd6, %rd25;
	add.s64 	%rd30, %rd7, %rd25;
	add.s64 	%rd31, %rd8, %rd25;
	add.s64 	%rd32, %rd9, %rd25;
	add.s64 	%rd33, %rd1, %rd25;
	ld.global.f32 	%f16, [%rd66+-16];
	ld.global.f32 	%f17, [%rd33];
	fma.rn.f32 	%f18, %f16, %f17, %f66;
	ld.global.f32 	%f19, [%rd66+-12];
	ld.global.f32 	%f20, [%rd26];
	fma.rn.f32 	%f21, %f19, %f20, %f18;
	ld.global.f32 	%f22, [%rd66+-8];
	ld.global.f32 	%f23, [%rd27];
	fma.rn.f32 	%f24, %f22, %f23, %f21;
	ld.global.f32 	%f25, [%rd66+-4];
	ld.global.f32 	%f26, [%rd28];
	fma.rn.f32 	%f27, %f25, %f26, %f24;
	ld.global.f32 	%f28, [%rd66];
	ld.global.f32 	%f29, [%rd29];
	fma.rn.f32 	%f30, %f28, %f29, %f27;
	ld.global.f32 	%f31, [%rd66+4];
	ld.global.f32 	%f32, [%rd30];
	fma.rn.f32 	%f33, %f31, %f32, %f30;
	ld.global.f32 	%f34, [%rd66+8];
	ld.global.f32 	%f35, [%rd31];
	fma.rn.f32 	%f36, %f34, %f35, %f33;
	ld.global.f32 	%f37, [%rd66+12];
	ld.global.f32 	%f38, [%rd32];
	fma.rn.f32 	%f66, %f37, %f38, %f36;
	add.s32 	%r36, %r36, 8;
	add.s32 	%r35, %r35, %r7;
	add.s64 	%rd66, %rd66, 32;
	setp.ne.s32 	%p3, %r36, 0;
	@%p3 bra 	$L__BB0_3;
$L__BB0_4:
	setp.eq.s32 	%p4, %r4, 0;
	@%p4 bra 	$L__BB0_12;
	and.b32  	%r13, %r18, 3;
	setp.lt.u32 	%p5, %r4, 4;
	@%p5 bra 	$L__BB0_7;
	add.s32 	%r27, %r38, %r3;
	mul.wide.u32 	%rd34, %r27, 4;
	add.s64 	%rd35, %rd2, %rd34;
	ld.global.f32 	%f40, [%rd35];
	mad.lo.s32 	%r28, %r38, %r18, %r2;
	mul.wide.s32 	%rd36, %r28, 4;
	add.s64 	%rd37, %rd1, %rd36;
	ld.global.f32 	%f41, [%rd37];
	fma.rn.f32 	%f42, %f40, %f41, %f66;
	cvt.u64.u32 	%rd38, %r3;
	cvt.u64.u32 	%rd39, %r38;
	add.s64 	%rd40, %rd39, %rd38;
	shl.b64 	%rd41, %rd40, 2;
	add.s64 	%rd42, %rd2, %rd41;
	ld.global.f32 	%f43, [%rd42+4];
	mul.wide.s32 	%rd43, %r18, 4;
	add.s64 	%rd44, %rd37, %rd43;
	ld.global.f32 	%f44, [%rd44];
	fma.rn.f32 	%f45, %f43, %f44, %f42;
	ld.global.f32 	%f46, [%rd42+8];
	add.s64 	%rd45, %rd44, %rd43;
	ld.global.f32 	%f47, [%rd45];
	fma.rn.f32 	%f48, %f46, %f47, %f45;
	ld.global.f32 	%f49, [%rd42+12];
	add.s64 	%rd46, %rd45, %rd43;
	ld.global.f32 	%f50, [%rd46];
	fma.rn.f32 	%f66, %f49, %f50, %f48;
	add.s32 	%r38, %r38, 4;
$L__BB0_7:
	setp.eq.s32 	%p6, %r13, 0;
	@%p6 bra 	$L__BB0_12;
	setp.eq.s32 	%p7, %r13, 1;
	@%p7 bra 	$L__BB0_10;
	add.s32 	%r29, %r38, %r3;
	mul.wide.u32 	%rd47, %r29, 4;
	add.s64 	%rd48, %rd2, %rd47;
	ld.global.f32 	%f52, [%rd48];
	mad.lo.s32 	%r30, %r38, %r18, %r2;
	mul.wide.s32 	%rd49, %r30, 4;
	add.s64 	%rd50, %rd1, %rd49;
	ld.global.f32 	%f53, [%rd50];
	fma.rn.f32 	%f54, %f52, %f53, %f66;
	cvt.u64.u32 	%rd51, %r3;
	cvt.u64.u32 	%rd52, %r38;
	add.s64 	%rd53, %rd52, %rd51;
	shl.b64 	%rd54, %rd53, 2;
	add.s64 	%rd55, %rd2, %rd54;
	ld.global.f32 	%f55, [%rd55+4];
	mul.wide.s32 	%rd56, %r18, 4;
	add.s64 	%rd57, %rd50, %rd56;
	ld.global.f32 	%f56, [%rd57];
	fma.rn.f32 	%f66, %f55, %f56, %f54;
	add.s32 	%r38, %r38, 2;
$L__BB0_10:
	and.b32  	%r31, %r18, 1;
	setp.eq.b32 	%p8, %r31, 1;
	not.pred 	%p9, %p8;
	@%p9 bra 	$L__BB0_12;
	add.s32 	%r32, %r38, %r3;
	mul.wide.u32 	%rd58, %r32, 4;
	add.s64 	%rd59, %rd2, %rd58;
	ld.global.f32 	%f57, [%rd59];
	mad.lo.s32 	%r33, %r38, %r18, %r2;
	mul.wide.s32 	%rd60, %r33, 4;
	add.s64 	%rd61, %rd1, %rd60;
	ld.global.f32 	%f58, [%rd61];
	fma.rn.f32 	%f66, %f57, %f58, %f66;
$L__BB0_12:
	ld.param.u64 	%rd65, [_Z21cudaMatrixMulNoSharedPfS_S_i_param_2];
	add.s32 	%r34, %r3, %r2;
	cvta.to.global.u64 	%rd62, %rd65;
	mul.wide.s32 	%rd63, %r34, 4;
	add.s64 	%rd64, %rd62, %rd63;
	st.global.f32 	[%rd64], %f66;
$L__BB0_13:
	ret;

}
	// .globl	_Z19cudaMatrixMulSharedPfS_S_ii
.visible .entry _Z19cudaMatrixMulSharedPfS_S_ii(
	.param .u64 .ptr .align 1 _Z19cudaMatrixMulSharedPfS_S_ii_param_0,
	.param .u64 .ptr .align 1 _Z19cudaMatrixMulSharedPfS_S_ii_param_1,
	.param .u64 .ptr .align 1 _Z19cudaMatrixMulSharedPfS_S_ii_param_2,
	.param .u32 _Z19cudaMatrixMulSharedPfS_S_ii_param_3,
	.param .u32 _Z19cudaMatrixMulSharedPfS_S_ii_param_4
)
{
	.reg .pred 	%p<18>;
	.reg .b32 	%r<103>;
	.reg .b32 	%f<79>;
	.reg .b64 	%rd<14>;

	ld.param.u64 	%rd3, [_Z19cudaMatrixMulSharedPfS_S_ii_param_0];
	ld.param.u64 	%rd4, [_Z19cudaMatrixMulSharedPfS_S_ii_param_1];
	ld.param.u32 	%r34, [_Z19cudaMatrixMulSharedPfS_S_ii_param_3];
	ld.param.u32 	%r35, [_Z19cudaMatrixMulSharedPfS_S_ii_param_4];
	mov.u32 	%r36, %ctaid.y;
	mov.u32 	%r1, %tid.y;
	mad.lo.s32 	%r2, %r35, %r36, %r1;
	mov.u32 	%r37, %ctaid.x;
	mov.u32 	%r3, %tid.x;
	mad.lo.s32 	%r4, %r35, %r37, %r3;
	add.s32 	%r38, %r34, %r35;
	add.s32 	%r39, %r38, -1;
	div.s32 	%r5, %r39, %r35;
	setp.lt.s32 	%p1, %r5, 1;
	mov.f32 	%f77, 0f00000000;
	@%p1 bra 	$L__BB1_19;
	mul.lo.s32 	%r41, %r35, %r35;
	shl.b32 	%r42, %r41, 2;
	mov.u32 	%r43, sharedMem;
	add.s32 	%r6, %r43, %r42;
	mul.lo.s32 	%r7, %r35, %r1;
	mul.lo.s32 	%r8, %r2, %r34;
	and.b32  	%r9, %r35, 7;
	and.b32  	%r10, %r35, 3;
	and.b32  	%r11, %r35, 2147483640;
	and.b32  	%r12, %r35, 1;
	neg.s32 	%r13, %r11;
	shl.b32 	%r44, %r3, 2;
	add.s32 	%r45, %r42, %r44;
	add.s32 	%r14, %r43, %r45;
	shl.b32 	%r15, %r35, 5;
	shl.b32 	%r16, %r35, 2;
	cvta.to.global.u64 	%rd1, %rd3;
	cvta.to.global.u64 	%rd2, %rd4;
	mov.f32 	%f77, 0f00000000;
	mov.b32 	%r96, 0;
$L__BB1_2:
	setp.ge.s32 	%p2, %r2, %r34;
	mul.lo.s32 	%r18, %r96, %r35;
	add.s32 	%r46, %r18, %r3;
	setp.ge.u32 	%p3, %r46, %r34;
	mov.f32 	%f68, 0f00000000;
	or.pred  	%p4, %p2, %p3;
	@%p4 bra 	$L__BB1_4;
	add.s32 	%r47, %r46, %r8;
	mul.wide.u32 	%rd6, %r47, 4;
	add.s64 	%rd7, %rd1, %rd6;
	ld.global.f32 	%f68, [%rd7];
$L__BB1_4:
	setp.ge.s32 	%p5, %r4, %r34;
	add.s32 	%r48, %r7, %r3;
	shl.b32 	%r49, %r48, 2;
	add.s32 	%r51, %r43, %r49;
	st.shared.f32 	[%r51], %f68;
	add.s32 	%r20, %r18, %r1;
	setp.ge.u32 	%p6, %r20, %r34;
	mov.f32 	%f69, 0f00000000;
	or.pred  	%p7, %p5, %p6;
	@%p7 bra 	$L__BB1_6;
	mad.lo.s32 	%r53, %r20, %r34, %r4;
	mul.wide.u32 	%rd8, %r53, 4;
	add.s64 	%rd9, %rd2, %rd8;
	ld.global.f32 	%f69, [%rd9];
$L__BB1_6:
	setp.lt.s32 	%p8, %r35, 1;
	add.s32 	%r56, %r6, %r49;
	st.shared.f32 	[%r56], %f69;
	bar.sync 	0;
	@%p8 bra 	$L__BB1_18;
	setp.lt.u32 	%p9, %r35, 8;
	mov.b32 	%r101, 0;
	@%p9 bra 	$L__BB1_10;
	shl.b32 	%r58, %r7, 2;
	add.s32 	%r60, %r58, %r43;
	add.s32 	%r97, %r60, 16;
	mov.u32 	%r98, %r14;
	mov.u32 	%r99, %r13;
$L__BB1_9:
	.pragma "nounroll";
	ld.shared.f32 	%f24, [%r97+-16];
	ld.shared.f32 	%f25, [%r98];
	fma.rn.f32 	%f26, %f24, %f25, %f77;
	ld.shared.f32 	%f27, [%r97+-12];
	add.s32 	%r61, %r98, %r16;
	ld.shared.f32 	%f28, [%r61];
	fma.rn.f32 	%f29, %f27, %f28, %f26;
	ld.shared.f32 	%f30, [%r97+-8];
	add.s32 	%r62, %r61, %r16;
	ld.shared.f32 	%f31, [%r62];
	fma.rn.f32 	%f32, %f30, %f31, %f29;
	ld.shared.f32 	%f33, [%r97+-4];
	add.s32 	%r63, %r62, %r16;
	ld.shared.f32 	%f34, [%r63];
	fma.rn.f32 	%f35, %f33, %f34, %f32;
	ld.shared.f32 	%f36, [%r97];
	add.s32 	%r64, %r63, %r16;
	ld.shared.f32 	%f37, [%r64];
	fma.rn.f32 	%f38, %f36, %f37, %f35;
	ld.shared.f32 	%f39, [%r97+4];
	add.s32 	%r65, %r64, %r16;
	ld.shared.f32 	%f40, [%r65];
	fma.rn.f32 	%f41, %f39, %f40, %f38;
	ld.shared.f32 	%f42, [%r97+8];
	add.s32 	%r66, %r65, %r16;
	ld.shared.f32 	%f43, [%r66];
	fma.rn.f32 	%f44, %f42, %f43, %f41;
	ld.shared.f32 	%f45, [%r97+12];
	add.s32 	%r67, %r66, %r16;
	ld.shared.f32 	%f46, [%r67];
	fma.rn.f32 	%f77, %f45, %f46, %f44;
	add.s32 	%r99, %r99, 8;
	add.s32 	%r98, %r98, %r15;
	add.s32 	%r97, %r97, 32;
	setp.ne.s32 	%p10, %r99, 0;
	mov.u32 	%r101, %r11;
	@%p10 bra 	$L__BB1_9;
$L__BB1_10:
	setp.eq.s32 	%p11, %r9, 0;
	@%p11 bra 	$L__BB1_18;
	add.s32 	%r68, %r9, -1;
	setp.lt.u32 	%p12, %r68, 3;
	@%p12 bra 	$L__BB1_13;
	add.s32 	%r69, %r101, %r7;
	shl.b32 	%r70, %r69, 2;
	add.s32 	%r72, %r43, %r70;
	ld.shared.f32 	%f48, [%r72];
	mad.lo.s32 	%r73, %r101, %r35, %r3;
	shl.b32 	%r74, %r73, 2;
	add.s32 	%r75, %r6, %r74;
	ld.shared.f32 	%f49, [%r75];
	fma.rn.f32 	%f50, %f48, %f49, %f77;
	ld.shared.f32 	%f51, [%r72+4];
	add.s32 	%r76, %r75, %r16;
	ld.shared.f32 	%f52, [%r76];
	fma.rn.f32 	%f53, %f51, %f52, %f50;
	ld.shared.f32 	%f54, [%r72+8];
	add.s32 	%r77, %r76, %r16;
	ld.shared.f32 	%f55, [%r77];
	fma.rn.f32 	%f56, %f54, %f55, %f53;
	ld.shared.f32 	%f57, [%r72+12];
	add.s32 	%r78, %r77, %r16;
	ld.shared.f32 	%f58, [%r78];
	fma.rn.f32 	%f77, %f57, %f58, %f56;
	add.s32 	%r101, %r101, 4;
$L__BB1_13:
	setp.eq.s32 	%p13, %r10, 0;
	@%p13 bra 	$L__BB1_18;
	setp.eq.s32 	%p14, %r10, 1;
	@%p14 bra 	$L__BB1_16;
	add.s32 	%r79, %r101, %r7;
	shl.b32 	%r80, %r79, 2;
	add.s32 	%r82, %r43, %r80;
	ld.shared.f32 	%f60, [%r82];
	mad.lo.s32 	%r83, %r101, %r35, %r3;
	shl.b32 	%r84, %r83, 2;
	add.s32 	%r85, %r6, %r84;
	ld.shared.f32 	%f61, [%r85];
	fma.rn.f32 	%f62, %f60, %f61, %f77;
	ld.shared.f32 	%f63, [%r82+4];
	add.s32 	%r86, %r85, %r16;
	ld.shared.f32 	%f64, [%r86];
	fma.rn.f32 	%f77, %f63, %f64, %f62;
	add.s32 	%r101, %r101, 2;
$L__BB1_16:
	setp.eq.s32 	%p15, %r12, 0;
	@%p15 bra 	$L__BB1_18;
	add.s32 	%r87, %r101, %r7;
	shl.b32 	%r88, %r87, 2;
	add.s32 	%r90, %r43, %r88;
	ld.shared.f32 	%f65, [%r90];
	mad.lo.s32 	%r91, %r101, %r35, %r3;
	shl.b32 	%r92, %r91, 2;
	add.s32 	%r93, %r6, %r92;
	ld.shared.f32 	%f66, [%r93];
	fma.rn.f32 	%f77, %f65, %f66, %f77;
$L__BB1_18:
	bar.sync 	0;
	add.s32 	%r96, %r96, 1;
	setp.ne.s32 	%p16, %r96, %r5;
	@%p16 bra 	$L__BB1_2;
$L__BB1_19:
	max.s32 	%r94, %r2, %r4;
	setp.ge.s32 	%p17, %r94, %r34;
	@%p17 bra 	$L__BB1_21;
	ld.param.u64 	%rd13, [_Z19cudaMatrixMulSharedPfS_S_ii_param_2];
	mad.lo.s32 	%r95, %r2, %r34, %r4;
	cvta.to.global.u64 	%rd10, %rd13;
	mul.wide.s32 	%rd11, %r95, 4;
	add.s64 	%rd12, %rd10, %rd11;
	st.global.f32 	[%rd12], %f77;
$L__BB1_21:
	ret;

}
	// .globl	_Z22cudaMatrixMulCoarsenedPfS_S_i
.visible .entry _Z22cudaMatrixMulCoarsenedPfS_S_i(
	.param .u64 .ptr .align 1 _Z22cudaMatrixMulCoarsenedPfS_S_i_param_0,
	.param .u64 .ptr .align 1 _Z22cudaMatrixMulCoarsenedPfS_S_i_param_1,
	.param .u64 .ptr .align 1 _Z22cudaMatrixMulCoarsenedPfS_S_i_param_2,
	.param .u32 _Z22cudaMatrixMulCoarsenedPfS_S_i_param_3
)
{
	.reg .pred 	%p<18>;
	.reg .b32 	%r<59>;
	.reg .b32 	%f<67>;
	.reg .b64 	%rd<49>;

	ld.param.u64 	%rd5, [_Z22cudaMatrixMulCoarsenedPfS_S_i_param_0];
	ld.param.u64 	%rd6, [_Z22cudaMatrixMulCoarsenedPfS_S_i_param_1];
	ld.param.u64 	%rd4, [_Z22cudaMatrixMulCoarsenedPfS_S_i_param_2];
	ld.param.u32 	%r26, [_Z22cudaMatrixMulCoarsenedPfS_S_i_param_3];
	cvta.to.global.u64 	%rd1, %rd6;
	cvta.to.global.u64 	%rd2, %rd5;
	setp.lt.s32 	%p3, %r26, 1;
	@%p3 bra 	$L__BB2_6;
	add.s32 	%r1, %r26, -1;
	and.b32  	%r2, %r26, 7;
	and.b32  	%r3, %r26, 3;
	and.b32  	%r4, %r26, 2147483640;
	and.b32  	%r5, %r26, 1;
	neg.s32 	%r6, %r4;
	shl.b32 	%r7, %r26, 3;
	mov.u32 	%r28, %tid.x;
	mov.u32 	%r29, %ntid.x;
	mov.u32 	%r30, %ctaid.x;
	mul.lo.s32 	%r31, %r29, %r30;
	shl.b32 	%r32, %r31, 1;
	add.s32 	%r8, %r32, %r28;
	mov.u32 	%r33, %tid.y;
	mov.u32 	%r34, %ntid.y;
	mov.u32 	%r35, %ctaid.y;
	mul.lo.s32 	%r36, %r34, %r35;
	shl.b32 	%r37, %r36, 1;
	add.s32 	%r9, %r37, %r33;
	cvta.to.global.u64 	%rd3, %rd4;
	mov.b32 	%r51, 0;
	mov.pred 	%p16, -1;
	mul.wide.u32 	%rd41, %r26, 4;
$L__BB2_2:
	mov.pred 	%p1, %p16;
	add.s32 	%r11, %r9, %r51;
	mul.lo.s32 	%r12, %r11, %r26;
	mov.b32 	%r52, 0;
	mov.pred 	%p17, -1;
	cvt.u64.u32 	%rd36, %r12;
$L__BB2_3:
	mov.pred 	%p2, %p17;
	add.s32 	%r14, %r8, %r52;
	max.s32 	%r39, %r11, %r14;
	setp.lt.s32 	%p6, %r39, %r26;
	@%p6 bra 	$L__BB2_7;
$L__BB2_4:
	mov.b32 	%r52, 1;
	mov.pred 	%p17, 0;
	@%p2 bra 	$L__BB2_3;
	mov.b32 	%r51, 1;
	mov.pred 	%p16, 0;
	@%p1 bra 	$L__BB2_2;
$L__BB2_6:
	ret;
$L__BB2_7:
	setp.lt.u32 	%p7, %r1, 7;
	mov.f32 	%f66, 0f00000000;
	mov.b32 	%r57, 0;
	@%p7 bra 	$L__BB2_10;
	mov.f32 	%f66, 0f00000000;
	mov.u32 	%r53, %r12;
	mov.u32 	%r54, %r14;
	mov.u32 	%r55, %r6;
$L__BB2_9:
	.pragma "nounroll";
	mul.wide.u32 	%rd7, %r53, 4;
	add.s64 	%rd8, %rd2, %rd7;
	ld.global.f32 	%f16, [%rd8];
	mul.wide.s32 	%rd9, %r54, 4;
	add.s64 	%rd10, %rd1, %rd9;
	ld.global.f32 	%f17, [%rd10];
	fma.rn.f32 	%f18, %f16, %f17, %f66;
	ld.global.f32 	%f19, [%rd8+4];
	mul.wide.u32 	%rd11, %r26, 4;
	add.s64 	%rd12, %rd10, %rd11;
	ld.global.f32 	%f20, [%rd12];
	fma.rn.f32 	%f21, %f19, %f20, %f18;
	ld.global.f32 	%f22, [%rd8+8];
	add.s64 	%rd13, %rd12, %rd11;
	ld.global.f32 	%f23, [%rd13];
	fma.rn.f32 	%f24, %f22, %f23, %f21;
	ld.global.f32 	%f25, [%rd8+12];
	add.s64 	%rd14, %rd13, %rd11;
	ld.global.f32 	%f26, [%rd14];
	fma.rn.f32 	%f27, %f25, %f26, %f24;
	ld.global.f32 	%f28, [%rd8+16];
	add.s64 	%rd15, %rd14, %rd11;
	ld.global.f32 	%f29, [%rd15];
	fma.rn.f32 	%f30, %f28, %f29, %f27;
	ld.global.f32 	%f31, [%rd8+20];
	add.s64 	%rd16, %rd15, %rd11;
	ld.global.f32 	%f32, [%rd16];
	fma.rn.f32 	%f33, %f31, %f32, %f30;
	ld.global.f32 	%f34, [%rd8+24];
	add.s64 	%rd17, %rd16, %rd11;
	ld.global.f32 	%f35, [%rd17];
	fma.rn.f32 	%f36, %f34, %f35, %f33;
	ld.global.f32 	%f37, [%rd8+28];
	add.s64 	%rd18, %rd17, %rd11;
	ld.global.f32 	%f38, [%rd18];
	fma.rn.f32 	%f66, %f37, %f38, %f36;
	add.s32 	%r55, %r55, 8;
	add.s32 	%r54, %r54, %r7;
	add.s32 	%r53, %r53, 8;
	setp.eq.s32 	%p8, %r55, 0;
	mov.u32 	%r57, %r4;
	@%p8 bra 	$L__BB2_10;
	bra.uni 	$L__BB2_9;
$L__BB2_10:
	setp.eq.s32 	%p9, %r2, 0;
	@%p9 bra 	$L__BB2_18;
	add.s32 	%r41, %r2, -1;
	setp.lt.u32 	%p10, %r41, 3;
	@%p10 bra 	$L__BB2_13;
	add.s32 	%r42, %r57, %r12;
	mul.wide.u32 	%rd19, %r42, 4;
	add.s64 	%rd20, %rd2, %rd19;
	ld.global.f32 	%f40, [%rd20];
	mad.lo.s32 	%r43, %r57, %r26, %r14;
	mul.wide.s32 	%rd21, %r43, 4;
	add.s64 	%rd22, %rd1, %rd21;
	ld.global.f32 	%f41, [%rd22];
	fma.rn.f32 	%f42, %f40, %f41, %f66;
	cvt.u64.u32 	%rd24, %r57;
	add.s64 	%rd25, %rd24, %rd36;
	shl.b64 	%rd26, %rd25, 2;
	add.s64 	%rd27, %rd2, %rd26;
	ld.global.f32 	%f43, [%rd27+4];
	add.s64 	%rd29, %rd22, %rd41;
	ld.global.f32 	%f44, [%rd29];
	fma.rn.f32 	%f45, %f43, %f44, %f42;
	ld.global.f32 	%f46, [%rd27+8];
	add.s64 	%rd30, %rd29, %rd41;
	ld.global.f32 	%f47, [%rd30];
	fma.rn.f32 	%f48, %f46, %f47, %f45;
	ld.global.f32 	%f49, [%rd27+12];
	add.s64 	%rd31, %rd30, %rd41;
	ld.global.f32 	%f50, [%rd31];
	fma.rn.f32 	%f66, %f49, %f50, %f48;
	add.s32 	%r57, %r57, 4;
$L__BB2_13:
	setp.eq.s32 	%p11, %r3, 0;
	@%p11 bra 	$L__BB2_18;
	setp.eq.s32 	%p12, %r3, 1;
	@%p12 bra 	$L__BB2_16;
	add.s32 	%r44, %r57, %r12;
	mul.wide.u32 	%rd32, %r44, 4;
	add.s64 	%rd33, %rd2, %rd32;
	ld.global.f32 	%f52, [%rd33];
	mad.lo.s32 	%r45, %r57, %r26, %r14;
	mul.wide.s32 	%rd34, %r45, 4;
	add.s64 	%rd35, %rd1, %rd34;
	ld.global.f32 	%f53, [%rd35];
	fma.rn.f32 	%f54, %f52, %f53, %f66;
	cvt.u64.u32 	%rd37, %r57;
	add.s64 	%rd38, %rd37, %rd36;
	shl.b64 	%rd39, %rd38, 2;
	add.s64 	%rd40, %rd2, %rd39;
	ld.global.f32 	%f55, [%rd40+4];
	add.s64 	%rd42, %rd35, %rd41;
	ld.global.f32 	%f56, [%rd42];
	fma.rn.f32 	%f66, %f55, %f56, %f54;
	add.s32 	%r57, %r57, 2;
$L__BB2_16:
	setp.eq.s32 	%p13, %r5, 0;
	@%p13 bra 	$L__BB2_18;
	add.s32 	%r46, %r57, %r12;
	mul.wide.u32 	%rd43, %r46, 4;
	add.s64 	%rd44, %rd2, %rd43;
	ld.global.f32 	%f57, [%rd44];
	mad.lo.s32 	%r47, %r57, %r26, %r14;
	mul.wide.s32 	%rd45, %r47, 4;
	add.s64 	%rd46, %rd1, %rd45;
	ld.global.f32 	%f58, [%rd46];
	fma.rn.f32 	%f66, %f57, %f58, %f66;
$L__BB2_18:
	add.s32 	%r48, %r14, %r12;
	mul.wide.s32 	%rd47, %r48, 4;
	add.s64 	%rd48, %rd3, %rd47;
	st.global.f32 	[%rd48], %f66;
	bra.uni 	$L__BB2_4;

}
	// .globl	_Z27cudaMatrixMulTiledCoarsenedPfS_S_ii
.visible .entry _Z27cudaMatrixMulTiledCoarsenedPfS_S_ii(
	.param .u64 .ptr .align 1 _Z27cudaMatrixMulTiledCoarsenedPfS_S_ii_param_0,
	.param .u64 .ptr .align 1 _Z27cudaMatrixMulTiledCoarsenedPfS_S_ii_param_1,
	.param .u64 .ptr .align 1 _Z27cudaMatrixMulTiledCoarsenedPfS_S_ii_param_2,
	.param .u32 _Z27cudaMatrixMulTiledCoarsenedPfS_S_ii_param_3,
	.param .u32 _Z27cudaMatrixMulTiledCoarsenedPfS_S_ii_param_4
)
{
	.reg .pred 	%p<28>;
	.reg .b32 	%r<113>;
	.reg .b32 	%f<121>;
	.reg .b64 	%rd<23>;

	ld.param.u64 	%rd5, [_Z27cudaMatrixMulTiledCoarsenedPfS_S_ii_param_0];
	ld.param.u64 	%rd6, [_Z27cudaMatrixMulTiledCoarsenedPfS_S_ii_param_1];
	ld.param.u64 	%rd7, [_Z27cudaMatrixMulTiledCoarsenedPfS_S_ii_param_2];
	ld.param.u32 	%r41, [_Z27cudaMatrixMulTiledCoarsenedPfS_S_ii_param_3];
	ld.param.u32 	%r42, [_Z27cudaMatrixMulTiledCoarsenedPfS_S_ii_param_4];
	cvta.to.global.u64 	%rd1, %rd6;
	cvta.to.global.u64 	%rd2, %rd5;
	cvta.to.global.u64 	%rd3, %rd7;
	mov.u32 	%r43, %ctaid.y;
	mul.lo.s32 	%r44, %r43, %r42;
	shl.b32 	%r45, %r44, 1;
	mov.u32 	%r1, %tid.y;
	add.s32 	%r2, %r45, %r1;
	mov.u32 	%r46, %ctaid.x;
	mul.lo.s32 	%r47, %r46, %r42;
	shl.b32 	%r48, %r47, 1;
	mov.u32 	%r3, %tid.x;
	add.s32 	%r4, %r48, %r3;
	add.s32 	%r49, %r41, %r42;
	add.s32 	%r50, %r49, -1;
	div.s32 	%r5, %r50, %r42;
	setp.lt.s32 	%p3, %r5, 1;
	mov.f32 	%f113, 0f00000000;
	mov.f32 	%f114, %f113;
	mov.f32 	%f115, %f113;
	mov.f32 	%f116, %f113;
	@%p3 bra 	$L__BB3_20;
	mul.lo.s32 	%r52, %r42, %r42;
	shl.b32 	%r12, %r52, 2;
	mov.u32 	%r53, sharedMem;
	add.s32 	%r6, %r53, %r12;
	add.s32 	%r7, %r42, -1;
	mul.lo.s32 	%r8, %r1, %r42;
	add.s32 	%r54, %r8, %r3;
	shl.b32 	%r55, %r54, 2;
	add.s32 	%r9, %r53, %r55;
	add.s32 	%r10, %r6, %r55;
	add.s32 	%r11, %r42, %r4;
	add.s32 	%r13, %r2, %r42;
	and.b32  	%r14, %r42, 2147483644;
	neg.s32 	%r15, %r14;
	shl.b32 	%r16, %r42, 4;
	shl.b32 	%r56, %r1, 2;
	shl.b32 	%r17, %r42, 2;
	add.s32 	%r57, %r56, %r17;
	mad.lo.s32 	%r58, %r42, %r57, %r53;
	add.s32 	%r18, %r58, 8;
	mov.b32 	%r106, 0;
	mov.f32 	%f113, 0f00000000;
$L__BB3_2:
	setp.ge.s32 	%p4, %r2, %r41;
	mul.lo.s32 	%r59, %r106, %r42;
	add.s32 	%r60, %r59, %r3;
	setp.ge.u32 	%p5, %r60, %r41;
	add.s32 	%r21, %r59, %r1;
	mul.lo.s32 	%r22, %r21, %r41;
	mov.f32 	%f96, 0f00000000;
	or.pred  	%p6, %p4, %p5;
	@%p6 bra 	$L__BB3_4;
	mad.lo.s32 	%r61, %r2, %r41, %r60;
	mul.wide.u32 	%rd8, %r61, 4;
	add.s64 	%rd9, %rd2, %rd8;
	ld.global.f32 	%f96, [%rd9];
$L__BB3_4:
	setp.lt.u32 	%p1, %r21, %r41;
	setp.ge.u32 	%p7, %r21, %r41;
	setp.lt.u32 	%p2, %r60, %r41;
	st.shared.f32 	[%r9], %f96;
	mad.lo.s32 	%r62, %r13, %r41, %r60;
	mul.wide.u32 	%rd10, %r62, 4;
	add.s64 	%rd4, %rd2, %rd10;
	setp.ge.s32 	%p8, %r4, %r41;
	mov.f32 	%f97, 0f00000000;
	or.pred  	%p9, %p8, %p7;
	@%p9 bra 	$L__BB3_6;
	add.s32 	%r63, %r22, %r4;
	mul.wide.u32 	%rd11, %r63, 4;
	add.s64 	%rd12, %rd1, %rd11;
	ld.global.f32 	%f97, [%rd12];
$L__BB3_6:
	st.shared.f32 	[%r10], %f97;
	setp.ge.s32 	%p10, %r13, %r41;
	not.pred 	%p11, %p2;
	mov.f32 	%f98, 0f00000000;
	or.pred  	%p12, %p10, %p11;
	@%p12 bra 	$L__BB3_8;
	ld.global.f32 	%f98, [%rd4];
$L__BB3_8:
	add.s32 	%r64, %r9, %r12;
	st.shared.f32 	[%r64], %f98;
	setp.ge.s32 	%p13, %r11, %r41;
	not.pred 	%p14, %p1;
	mov.f32 	%f99, 0f00000000;
	or.pred  	%p15, %p13, %p14;
	@%p15 bra 	$L__BB3_10;
	add.s32 	%r65, %r11, %r22;
	mul.wide.u32 	%rd13, %r65, 4;
	add.s64 	%rd14, %rd1, %rd13;
	ld.global.f32 	%f99, [%rd14];
$L__BB3_10:
	setp.lt.s32 	%p16, %r42, 1;
	add.s32 	%r66, %r10, %r12;
	st.shared.f32 	[%r66], %f99;
	bar.sync 	0;
	@%p16 bra 	$L__BB3_19;
	setp.lt.u32 	%p17, %r7, 3;
	mov.b32 	%r112, 0;
	@%p17 bra 	$L__BB3_14;
	shl.b32 	%r68, %r8, 2;
	mov.u32 	%r69, sharedMem;
	add.s32 	%r70, %r68, %r69;
	add.s32 	%r108, %r70, 8;
	shl.b32 	%r71, %r3, 2;
	add.s32 	%r72, %r12, %r71;
	add.s32 	%r109, %r69, %r72;
	ld.shared.f32 	%f100, [%r109];
	mov.u32 	%r107, %r18;
	mov.u32 	%r110, %r15;
$L__BB3_13:
	.pragma "nounroll";
	ld.shared.f32 	%f54, [%r108+-8];
	fma.rn.f32 	%f55, %f54, %f100, %f116;
	add.s32 	%r73, %r109, %r17;
	ld.shared.f32 	%f56, [%r73];
	fma.rn.f32 	%f57, %f54, %f56, %f115;
	ld.shared.f32 	%f58, [%r107+-8];
	fma.rn.f32 	%f59, %f58, %f100, %f114;
	fma.rn.f32 	%f60, %f58, %f56, %f113;
	ld.shared.f32 	%f61, [%r108+-4];
	fma.rn.f32 	%f62, %f61, %f56, %f55;
	add.s32 	%r74, %r73, %r17;
	ld.shared.f32 	%f63, [%r74];
	fma.rn.f32 	%f64, %f61, %f63, %f57;
	ld.shared.f32 	%f65, [%r107+-4];
	fma.rn.f32 	%f66, %f65, %f56, %f59;
	fma.rn.f32 	%f67, %f65, %f63, %f60;
	ld.shared.f32 	%f68, [%r108];
	fma.rn.f32 	%f69, %f68, %f63, %f62;
	add.s32 	%r75, %r74, %r17;
	ld.shared.f32 	%f70, [%r75];
	fma.rn.f32 	%f71, %f68, %f70, %f64;
	ld.shared.f32 	%f72, [%r107];
	fma.rn.f32 	%f73, %f72, %f63, %f66;
	fma.rn.f32 	%f74, %f72, %f70, %f67;
	ld.shared.f32 	%f75, [%r108+4];
	fma.rn.f32 	%f116, %f75, %f70, %f69;
	add.s32 	%r76, %r75, %r17;
	ld.shared.f32 	%f100, [%r76];
	fma.rn.f32 	%f115, %f75, %f100, %f71;
	ld.shared.f32 	%f76, [%r107+4];
	fma.rn.f32 	%f114, %f76, %f70, %f73;
	fma.rn.f32 	%f113, %f76, %f100, %f74;
	add.s32 	%r110, %r110, 4;
	add.s32 	%r109, %r109, %r16;
	add.s32 	%r108, %r108, 16;
	add.s32 	%r107, %r107, 16;
	setp.ne.s32 	%p18, %r110, 0;
	mov.u32 	%r112, %r14;
	@%p18 bra 	$L__BB3_13;
$L__BB3_14:
	and.b32  	%r77, %r42, 3;
	setp.eq.s32 	%p19, %r77, 0;
	@%p19 bra 	$L__BB3_19;
	setp.eq.s32 	%p20, %r77, 1;
	@%p20 bra 	$L__BB3_17;
	mad.lo.s32 	%r78, %r112, %r42, %r3;
	shl.b32 	%r79, %r78, 2;
	add.s32 	%r80, %r6, %r79;
	add.s32 	%r81, %r8, %r112;
	shl.b32 	%r82, %r81, 2;
	mov.u32 	%r83, sharedMem;
	add.s32 	%r84, %r83, %r82;
	ld.shared.f32 	%f77, [%r84];
	ld.shared.f32 	%f78, [%r80];
	fma.rn.f32 	%f79, %f77, %f78, %f116;
	add.s32 	%r85, %r80, %r17;
	ld.shared.f32 	%f80, [%r85];
	fma.rn.f32 	%f81, %f77, %f80, %f115;
	add.s32 	%r86, %r84, %r12;
	ld.shared.f32 	%f82, [%r86];
	fma.rn.f32 	%f83, %f82, %f78, %f114;
	fma.rn.f32 	%f84, %f82, %f80, %f113;
	ld.shared.f32 	%f85, [%r84+4];
	fma.rn.f32 	%f116, %f85, %f80, %f79;
	add.s32 	%r112, %r112, 2;
	add.s32 	%r87, %r85, %r17;
	ld.shared.f32 	%f86, [%r87];
	fma.rn.f32 	%f115, %f85, %f86, %f81;
	ld.shared.f32 	%f87, [%r86+4];
	fma.rn.f32 	%f114, %f87, %f80, %f83;
	fma.rn.f32 	%f113, %f87, %f86, %f84;
$L__BB3_17:
	and.b32  	%r88, %r42, 1;
	setp.eq.b32 	%p21, %r88, 1;
	not.pred 	%p22, %p21;
	@%p22 bra 	$L__BB3_19;
	mad.lo.s32 	%r89, %r112, %r42, %r3;
	shl.b32 	%r90, %r89, 2;
	add.s32 	%r91, %r6, %r90;
	add.s32 	%r92, %r8, %r112;
	shl.b32 	%r93, %r92, 2;
	mov.u32 	%r94, sharedMem;
	add.s32 	%r95, %r94, %r93;
	ld.shared.f32 	%f88, [%r95];
	ld.shared.f32 	%f89, [%r91];
	fma.rn.f32 	%f116, %f88, %f89, %f116;
	add.s32 	%r96, %r91, %r17;
	ld.shared.f32 	%f90, [%r96];
	fma.rn.f32 	%f115, %f88, %f90, %f115;
	add.s32 	%r97, %r95, %r12;
	ld.shared.f32 	%f91, [%r97];
	fma.rn.f32 	%f114, %f91, %f89, %f114;
	fma.rn.f32 	%f113, %f91, %f90, %f113;
$L__BB3_19:
	bar.sync 	0;
	add.s32 	%r106, %r106, 1;
	setp.ne.s32 	%p23, %r106, %r5;
	@%p23 bra 	$L__BB3_2;
$L__BB3_20:
	mul.lo.s32 	%r37, %r2, %r41;
	max.s32 	%r98, %r2, %r4;
	setp.ge.s32 	%p24, %r98, %r41;
	@%p24 bra 	$L__BB3_22;
	add.s32 	%r99, %r37, %r4;
	mul.wide.s32 	%rd15, %r99, 4;
	add.s64 	%rd16, %rd3, %rd15;
	st.global.f32 	[%rd16], %f116;
$L__BB3_22:
	add.s32 	%r38, %r42, %r4;
	max.s32 	%r100, %r2, %r38;
	setp.ge.s32 	%p25, %r100, %r41;
	@%p25 bra 	$L__BB3_24;
	add.s32 	%r101, %r38, %r37;
	mul.wide.s32 	%rd17, %r101, 4;
	add.s64 	%rd18, %rd3, %rd17;
	st.global.f32 	[%rd18], %f115;
$L__BB3_24:
	add.s32 	%r39, %r42, %r2;
	mul.lo.s32 	%r40, %r39, %r41;
	max.s32 	%r102, %r39, %r4;
	setp.ge.s32 	%p26, %r102, %r41;
	@%p26 bra 	$L__BB3_26;
	add.s32 	%r103, %r40, %r4;
	mul.wide.s32 	%rd19, %r103, 4;
	add.s64 	%rd20, %rd3, %rd19;
	st.global.f32 	[%rd20], %f114;
$L__BB3_26:
	max.s32 	%r104, %r39, %r38;
	setp.ge.s32 	%p27, %r104, %r41;
	@%p27 bra 	$L__BB3_28;
	add.s32 	%r105, %r38, %r40;
	mul.wide.s32 	%rd21, %r105, 4;
	add.s64 	%rd22, %rd3, %rd21;
	st.global.f32 	[%rd22], %f113;
$L__BB3_28:
	ret;

}


// ===== COMPILED SASS (sm_100) =====

	.target	sm_100

	.elftype	@"ET_EXEC"


//--------------------- .note.nv.tkinfo           --------------------------
	.section	.note.nv.tkinfo,"",@"SHT_NOTE"
	.sectionflags	@"SHF_NOTE_NV_TKINFO"
	.tkinfo
        /*0018*/ 	.word	0x00000002
        /*0030*/ 	.string	""
        /*0030*/ 	.string	"ptxas"
        /*0030*/ 	.string	"Cuda compilation tools, release 13.0, V13.0.88"
        /*0030*/ 	.string	"Build cuda_13.0.r13.0/compiler.36424714_0"
        /*0030*/ 	.string	"-arch sm_100 -m 64 "



//--------------------- .note.nv.cuinfo           --------------------------
	.section	.note.nv.cuinfo,"",@"SHT_NOTE"
	.sectionflags	@"SHF_NOTE_NV_CUINFO"
        /*0018*/ 	.short	0x0002
        /*001a*/ 	.short	0x0064
        /*001c*/ 	.short	0x0082
	.zero		2


//--------------------- .nv.info                  --------------------------
	.section	.nv.info,"",@"SHT_CUDA_INFO"
	.align	4


	//----- nvinfo : EIATTR_REGCOUNT
	.align		4
        /*0000*/ 	.byte	0x04, 0x2f
        /*0002*/ 	.short	(.L_1 - .L_0)
	.align		4
.L_0:
        /*0004*/ 	.word	index@(_Z21cudaMatrixMulNoSharedPfS_S_i)
        /*0008*/ 	.word	0x0000001e


	//----- nvinfo : EIATTR_FRAME_SIZE
	.align		4
.L_1:
        /*000c*/ 	.byte	0x04, 0x11
        /*000e*/ 	.short	(.L_3 - .L_2)
	.align		4
.L_2:
        /*0010*/ 	.word	index@(_Z21cudaMatrixMulNoSharedPfS_S_i)
        /*0014*/ 	.word	0x00000000


	//----- nvinfo : EIATTR_REGCOUNT
	.align		4
.L_3:
        /*0018*/ 	.byte	0x04, 0x2f
        /*001a*/ 	.short	(.L_5 - .L_4)
	.align		4
.L_4:
        /*001c*/ 	.word	index@(_Z19cudaMatrixMulSharedPfS_S_ii)
        /*0020*/ 	.word	0x0000001f


	//----- nvinfo : EIATTR_FRAME_SIZE
	.align		4
.L_5:
        /*0024*/ 	.byte	0x04, 0x11
        /*0026*/ 	.short	(.L_7 - .L_6)
	.align		4
.L_6:
        /*0028*/ 	.word	index@(_Z19cudaMatrixMulSharedPfS_S_ii)
        /*002c*/ 	.word	0x00000000


	//----- nvinfo : EIATTR_REGCOUNT
	.align		4
.L_7:
        /*0030*/ 	.byte	0x04, 0x2f
        /*0032*/ 	.short	(.L_9 - .L_8)
	.align		4
.L_8:
        /*0034*/ 	.word	index@(_Z22cudaMatrixMulCoarsenedPfS_S_i)
        /*0038*/ 	.word	0x00000020


	//----- nvinfo : EIATTR_FRAME_SIZE
	.align		4
.L_9:
        /*003c*/ 	.byte	0x04, 0x11
        /*003e*/ 	.short	(.L_11 - .L_10)
	.align		4
.L_10:
        /*0040*/ 	.word	index@(_Z22cudaMatrixMulCoarsenedPfS_S_i)
        /*0044*/ 	.word	0x00000000


	//----- nvinfo : EIATTR_REGCOUNT
	.align		4
.L_11:
        /*0048*/ 	.byte	0x04, 0x2f
        /*004a*/ 	.short	(.L_13 - .L_12)
	.align		4
.L_12:
        /*004c*/ 	.word	index@(_Z27cudaMatrixMulTiledCoarsenedPfS_S_ii)
        /*0050*/ 	.word	0x00000020


	//----- nvinfo : EIATTR_FRAME_SIZE
	.align		4
.L_13:
        /*0054*/ 	.byte	0x04, 0x11
        /*0056*/ 	.short	(.L_15 - .L_14)
	.align		4
.L_14:
        /*0058*/ 	.word	index@(_Z27cudaMatrixMulTiledCoarsenedPfS_S_ii)
        /*005c*/ 	.word	0x00000000


	//----- nvinfo : EIATTR_MIN_STACK_SIZE
	.align		4
.L_15:
        /*0060*/ 	.byte	0x04, 0x12
        /*0062*/ 	.short	(.L_17 - .L_16)
	.align		4
.L_16:
        /*0064*/ 	.word	index@(_Z27cudaMatrixMulTiledCoarsenedPfS_S_ii)
        /*0068*/ 	.word	0x00000000


	//----- nvinfo : EIATTR_MIN_STACK_SIZE
	.align		4
.L_17:
        /*006c*/ 	.byte	0x04, 0x12
        /*006e*/ 	.short	(.L_19 - .L_18)
	.align		4
.L_18:
        /*0070*/ 	.word	index@(_Z22cudaMatrixMulCoarsenedPfS_S_i)
        /*0074*/ 	.word	0x00000000


	//----- nvinfo : EIATTR_MIN_STACK_SIZE
	.align		4
.L_19:
        /*0078*/ 	.byte	0x04, 0x12
        /*007a*/ 	.short	(.L_21 - .L_20)
	.align		4
.L_20:
        /*007c*/ 	.word	index@(_Z19cudaMatrixMulSharedPfS_S_ii)
        /*0080*/ 	.word	0x00000000


	//----- nvinfo : EIATTR_MIN_STACK_SIZE
	.align		4
.L_21:
        /*0084*/ 	.byte	0x04, 0x12
        /*0086*/ 	.short	(.L_23 - .L_22)
	.align		4
.L_22:
        /*0088*/ 	.word	index@(_Z21cudaMatrixMulNoSharedPfS_S_i)
        /*008c*/ 	.word	0x00000000
.L_23:


//--------------------- .nv.compat                --------------------------
	.section	.nv.compat,"",@"SHT_CUDA_COMPAT_INFO"
	.align	4
        /*0000*/ 	.byte	0x02, 0x09, 0x00, 0x00, 0x02, 0x02, 0x01, 0x00, 0x02, 0x05, 0x05, 0x00, 0x03, 0x07, 0x01, 0x01
        /*0010*/ 	.byte	0x02, 0x03, 0x00, 0x00, 0x02, 0x06, 0x01, 0x00, 0x04, 0x0b, 0x08, 0x00, 0x09, 0x00, 0x00, 0x00
        /*0020*/ 	.byte	0x00, 0x00, 0x00, 0x00


//--------------------- .nv.info._Z27cudaMatrixMulTiledCoarsenedPfS_S_ii --------------------------
	.section	.nv.info._Z27cudaMatrixMulTiledCoarsenedPfS_S_ii,"",@"SHT_CUDA_INFO"
	.sectionflags	@""
	.align	4


	//----- nvinfo : EIATTR_CUDA_API_VERSION
	.align		4
        /*0000*/ 	.byte	0x04, 0x37
        /*0002*/ 	.short	(.L_25 - .L_24)
.L_24:
        /*0004*/ 	.word	0x00000082


	//----- nvinfo : EIATTR_KPARAM_INFO
	.align		4
.L_25:
        /*0008*/ 	.byte	0x04, 0x17
        /*000a*/ 	.short	(.L_27 - .L_26)
.L_26:
        /*000c*/ 	.word	0x00000000
        /*0010*/ 	.short	0x0004
        /*0012*/ 	.short	0x001c
        /*0014*/ 	.byte	0x00, 0xf0, 0x11, 0x00


	//----- nvinfo : EIATTR_KPARAM_INFO
	.align		4
.L_27:
        /*0018*/ 	.byte	0x04, 0x17
        /*001a*/ 	.short	(.L_29 - .L_28)
.L_28:
        /*001c*/ 	.word	0x00000000
        /*0020*/ 	.short	0x0003
        /*0022*/ 	.short	0x0018
        /*0024*/ 	.byte	0x00, 0xf0, 0x11, 0x00


	//----- nvinfo : EIATTR_KPARAM_INFO
	.align		4
.L_29:
        /*0028*/ 	.byte	0x04, 0x17
        /*002a*/ 	.short	(.L_31 - .L_30)
.L_30:
        /*002c*/ 	.word	0x00000000
        /*0030*/ 	.short	0x0002
        /*0032*/ 	.short	0x0010
        /*0034*/ 	.byte	0x00, 0xf5, 0x21, 0x00


	//----- nvinfo : EIATTR_KPARAM_INFO
	.align		4
.L_31:
        /*0038*/ 	.byte	0x04, 0x17
        /*003a*/ 	.short	(.L_33 - .L_32)
.L_32:
        /*003c*/ 	.word	0x00000000
        /*0040*/ 	.short	0x0001
        /*0042*/ 	.short	0x0008
        /*0044*/ 	.byte	0x00, 0xf5, 0x21, 0x00


	//----- nvinfo : EIATTR_KPARAM_INFO
	.align		4
.L_33:
        /*0048*/ 	.byte	0x04, 0x17
        /*004a*/ 	.short	(.L_35 - .L_34)
.L_34:
        /*004c*/ 	.word	0x00000000
        /*0050*/ 	.short	0x0000
        /*0052*/ 	.short	0x0000
        /*0054*/ 	.byte	0x00, 0xf5, 0x21, 0x00


	//----- nvinfo : EIATTR_SPARSE_MMA_MASK
	.align		4
.L_35:
        /*0058*/ 	.byte	0x03, 0x50
        /*005a*/ 	.short	0x0000


	//----- nvinfo : EIATTR_MAXREG_COUNT
	.align		4
        /*005c*/ 	.byte	0x03, 0x1b
        /*005e*/ 	.short	0x00ff


	//----- nvinfo : EIATTR_NUM_BARRIERS
	.align		4
        /*0060*/ 	.byte	0x02, 0x4c
        /*0062*/ 	.byte	0x01
	.zero		1


	//----- nvinfo : EIATTR_MERCURY_ISA_VERSION
	.align		4
        /*0064*/ 	.byte	0x03, 0x5f
        /*0066*/ 	.short	0x0101


	//----- nvinfo : EIATTR_VRC_CTA_INIT_COUNT
	.align		4
        /*0068*/ 	.byte	0x02, 0x4a
	.zero		1
	.zero		1


	//----- nvinfo : EIATTR_EXIT_INSTR_OFFSETS
	.align		4
        /*006c*/ 	.byte	0x04, 0x1c
        /*006e*/ 	.short	(.L_37 - .L_36)


	//   ....[0]....
.L_36:
        /*0070*/ 	.word	0x00000e50


	//   ....[1]....
        /*0074*/ 	.word	0x00000ea0


	//----- nvinfo : EIATTR_CBANK_PARAM_SIZE
	.align		4
.L_37:
        /*0078*/ 	.byte	0x03, 0x19
        /*007a*/ 	.short	0x0020


	//----- nvinfo : EIATTR_PARAM_CBANK
	.align		4
        /*007c*/ 	.byte	0x04, 0x0a
        /*007e*/ 	.short	(.L_39 - .L_38)
	.align		4
.L_38:
        /*0080*/ 	.word	index@(.nv.constant0._Z27cudaMatrixMulTiledCoarsenedPfS_S_ii)
        /*0084*/ 	.short	0x0380
        /*0086*/ 	.short	0x0020


	//----- nvinfo : EIATTR_SW_WAR
	.align		4
.L_39:
        /*0088*/ 	.byte	0x04, 0x36
        /*008a*/ 	.short	(.L_41 - .L_40)
.L_40:
        /*008c*/ 	.word	0x00000008
.L_41:


//--------------------- .nv.info._Z22cudaMatrixMulCoarsenedPfS_S_i --------------------------
	.section	.nv.info._Z22cudaMatrixMulCoarsenedPfS_S_i,"",@"SHT_CUDA_INFO"
	.sectionflags	@""
	.align	4


	//----- nvinfo : EIATTR_CUDA_API_VERSION
	.align		4
        /*0000*/ 	.byte	0x04, 0x37
        /*0002*/ 	.short	(.L_43 - .L_42)
.L_42:
        /*0004*/ 	.word	0x00000082


	//----- nvinfo : EIATTR_KPARAM_INFO
	.align		4
.L_43:
        /*0008*/ 	.byte	0x04, 0x17
        /*000a*/ 	.short	(.L_45 - .L_44)
.L_44:
        /*000c*/ 	.word	0x00000000
        /*0010*/ 	.short	0x0003
        /*0012*/ 	.short	0x0018
        /*0014*/ 	.byte	0x00, 0xf0, 0x11, 0x00


	//----- nvinfo : EIATTR_KPARAM_INFO
	.align		4
.L_45:
        /*0018*/ 	.byte	0x04, 0x17
        /*001a*/ 	.short	(.L_47 - .L_46)
.L_46:
        /*001c*/ 	.word	0x00000000
        /*0020*/ 	.short	0x0002
        /*0022*/ 	.short	0x0010
        /*0024*/ 	.byte	0x00, 0xf5, 0x21, 0x00


	//----- nvinfo : EIATTR_KPARAM_INFO
	.align		4
.L_47:
        /*0028*/ 	.byte	0x04, 0x17
        /*002a*/ 	.short	(.L_49 - .L_48)
.L_48:
        /*002c*/ 	.word	0x00000000
        /*0030*/ 	.short	0x0001
        /*0032*/ 	.short	0x0008
        /*0034*/ 	.byte	0x00, 0xf5, 0x21, 0x00


	//----- nvinfo : EIATTR_KPARAM_INFO
	.align		4
.L_49:
        /*0038*/ 	.byte	0x04, 0x17
        /*003a*/ 	.short	(.L_51 - .L_50)
.L_50:
        /*003c*/ 	.word	0x00000000
        /*0040*/ 	.short	0x0000
        /*0042*/ 	.short	0x0000
        /*0044*/ 	.byte	0x00, 0xf5, 0x21, 0x00


	//----- nvinfo : EIATTR_SPARSE_MMA_MASK
	.align		4
.L_51:
        /*0048*/ 	.byte	0x03, 0x50
        /*004a*/ 	.short	0x0000


	//----- nvinfo : EIATTR_MAXREG_COUNT
	.align		4
        /*004c*/ 	.byte	0x03, 0x1b
        /*004e*/ 	.short	0x00ff


	//----- nvinfo : EIATTR_MERCURY_ISA_VERSION
	.align		4
        /*0050*/ 	.byte	0x03, 0x5f
        /*0052*/ 	.short	0x0101


	//----- nvinfo : EIATTR_VRC_CTA_INIT_COUNT
	.align		4
        /*0054*/ 	.byte	0x02, 0x4a
	.zero		1
	.zero		1


	//----- nvinfo : EIATTR_EXIT_INSTR_OFFSETS
	.align		4
        /*0058*/ 	.byte	0x04, 0x1c
        /*005a*/ 	.short	(.L_53 - .L_52)


	//   ....[0]....
.L_52:
        /*005c*/ 	.word	0x00000030


	//   ....[1]....
        /*0060*/ 	.word	0x000009f0


	//----- nvinfo : EIATTR_CRS_STACK_SIZE
	.align		4
.L_53:
        /*0064*/ 	.byte	0x04, 0x1e
        /*0066*/ 	.short	(.L_55 - .L_54)
.L_54:
        /*0068*/ 	.word	0x00000000


	//----- nvinfo : EIATTR_CBANK_PARAM_SIZE
	.align		4
.L_55:
        /*006c*/ 	.byte	0x03, 0x19
        /*006e*/ 	.short	0x001c


	//----- nvinfo : EIATTR_PARAM_CBANK
	.align		4
        /*0070*/ 	.byte	0x04, 0x0a
        /*0072*/ 	.short	(.L_57 - .L_56)
	.align		4
.L_56:
        /*0074*/ 	.word	index@(.nv.constant0._Z22cudaMatrixMulCoarsenedPfS_S_i)
        /*0078*/ 	.short	0x0380
        /*007a*/ 	.short	0x001c


	//----- nvinfo : EIATTR_SW_WAR
	.align		4
.L_57:
        /*007c*/ 	.byte	0x04, 0x36
        /*007e*/ 	.short	(.L_59 - .L_58)
.L_58:
        /*0080*/ 	.word	0x00000008
.L_59:


//--------------------- .nv.info._Z19cudaMatrixMulSharedPfS_S_ii --------------------------
	.section	.nv.info._Z19cudaMatrixMulSharedPfS_S_ii,"",@"SHT_CUDA_INFO"
	.sectionflags	@""
	.align	4


	//----- nvinfo : EIATTR_CUDA_API_VERSION
	.align		4
        /*0000*/ 	.byte	0x04, 0x37
        /*0002*/ 	.short	(.L_61 - .L_60)
.L_60:
        /*0004*/ 	.word	0x00000082


	//----- nvinfo : EIATTR_KPARAM_INFO
	.align		4
.L_61:
        /*0008*/ 	.byte	0x04, 0x17
        /*000a*/ 	.short	(.L_63 - .L_62)
.L_62:
        /*000c*/ 	.word	0x00000000
        /*0010*/ 	.short	0x0004
        /*0012*/ 	.short	0x001c
        /*0014*/ 	.byte	0x00, 0xf0, 0x11, 0x00


	//----- nvinfo : EIATTR_KPARAM_INFO
	.align		4
.L_63:
        /*0018*/ 	.byte	0x04, 0x17
        /*001a*/ 	.short	(.L_65 - .L_64)
.L_64:
        /*001c*/ 	.word	0x00000000
        /*0020*/ 	.short	0x0003
        /*0022*/ 	.short	0x0018
        /*0024*/ 	.byte	0x00, 0xf0, 0x11, 0x00


	//----- nvinfo : EIATTR_KPARAM_INFO
	.align		4
.L_65:
        /*0028*/ 	.byte	0x04, 0x17
        /*002a*/ 	.short	(.L_67 - .L_66)
.L_66:
        /*002c*/ 	.word	0x00000000
        /*0030*/ 	.short	0x0002
        /*0032*/ 	.short	0x0010
        /*0034*/ 	.byte	0x00, 0xf5, 0x21, 0x00


	//----- nvinfo : EIATTR_KPARAM_INFO
	.align		4
.L_67:
        /*0038*/ 	.byte	0x04, 0x17
        /*003a*/ 	.short	(.L_69 - .L_68)
.L_68:
        /*003c*/ 	.word	0x00000000
        /*0040*/ 	.short	0x0001
        /*0042*/ 	.short	0x0008
        /*0044*/ 	.byte	0x00, 0xf5, 0x21, 0x00


	//----- nvinfo : EIATTR_KPARAM_INFO
	.align		4
.L_69:
        /*0048*/ 	.byte	0x04, 0x17
        /*004a*/ 	.short	(.L_71 - .L_70)
.L_70:
        /*004c*/ 	.word	0x00000000
        /*0050*/ 	.short	0x0000
        /*0052*/ 	.short	0x0000
        /*0054*/ 	.byte	0x00, 0xf5, 0x21, 0x00


	//----- nvinfo : EIATTR_SPARSE_MMA_MASK
	.align		4
.L_71:
        /*0058*/ 	.byte	0x03, 0x50
        /*005a*/ 	.short	0x0000


	//----- nvinfo : EIATTR_MAXREG_COUNT
	.align		4
        /*005c*/ 	.byte	0x03, 0x1b
        /*005e*/ 	.short	0x00ff


	//----- nvinfo : EIATTR_NUM_BARRIERS
	.align		4
        /*0060*/ 	.byte	0x02, 0x4c
        /*0062*/ 	.byte	0x01
	.zero		1


	//----- nvinfo : EIATTR_MERCURY_ISA_VERSION
	.align		4
        /*0064*/ 	.byte	0x03, 0x5f
        /*0066*/ 	.short	0x0101


	//----- nvinfo : EIATTR_VRC_CTA_INIT_COUNT
	.align		4
        /*0068*/ 	.byte	0x02, 0x4a
	.zero		1
	.zero		1


	//----- nvinfo : EIATTR_EXIT_INSTR_OFFSETS
	.align		4
        /*006c*/ 	.byte	0x04, 0x1c
        /*006e*/ 	.short	(.L_73 - .L_72)


	//   ....[0]....
.L_72:
        /*0070*/ 	.word	0x00000b10


	//   ....[1]....
        /*0074*/ 	.word	0x00000b60


	//----- nvinfo : EIATTR_CBANK_PARAM_SIZE
	.align		4
.L_73:
        /*0078*/ 	.byte	0x03, 0x19
        /*007a*/ 	.short	0x0020


	//----- nvinfo : EIATTR_PARAM_CBANK
	.align		4
        /*007c*/ 	.byte	0x04, 0x0a
        /*007e*/ 	.short	(.L_75 - .L_74)
	.align		4
.L_74:
        /*0080*/ 	.word	index@(.nv.constant0._Z19cudaMatrixMulSharedPfS_S_ii)
        /*0084*/ 	.short	0x0380
        /*0086*/ 	.short	0x0020


	//----- nvinfo : EIATTR_SW_WAR
	.align		4
.L_75:
        /*0088*/ 	.byte	0x04, 0x36
        /*008a*/ 	.short	(.L_77 - .L_76)
.L_76:
        /*008c*/ 	.word	0x00000008
.L_77:


//--------------------- .nv.info._Z21cudaMatrixMulNoSharedPfS_S_i --------------------------
	.section	.nv.info._Z21cudaMatrixMulNoSharedPfS_S_i,"",@"SHT_CUDA_INFO"
	.sectionflags	@""
	.align	4


	//----- nvinfo : EIATTR_CUDA_API_VERSION
	.align		4
        /*0000*/ 	.byte	0x04, 0x37
        /*0002*/ 	.short	(.L_79 - .L_78)
.L_78:
        /*0004*/ 	.word	0x00000082


	//----- nvinfo : EIATTR_KPARAM_INFO
	.align		4
.L_79:
        /*0008*/ 	.byte	0x04, 0x17
        /*000a*/ 	.short	(.L_81 - .L_80)
.L_80:
        /*000c*/ 	.word	0x00000000
        /*0010*/ 	.short	0x0003
        /*0012*/ 	.short	0x0018
        /*0014*/ 	.byte	0x00, 0xf0, 0x11, 0x00


	//----- nvinfo : EIATTR_KPARAM_INFO
	.align		4
.L_81:
        /*0018*/ 	.byte	0x04, 0x17
        /*001a*/ 	.short	(.L_83 - .L_82)
.L_82:
        /*001c*/ 	.word	0x00000000
        /*0020*/ 	.short	0x0002
        /*0022*/ 	.short	0x0010
        /*0024*/ 	.byte	0x00, 0xf5, 0x21, 0x00


	//----- nvinfo : EIATTR_KPARAM_INFO
	.align		4
.L_83:
        /*0028*/ 	.byte	0x04, 0x17
        /*002a*/ 	.short	(.L_85 - .L_84)
.L_84:
        /*002c*/ 	.word	0x00000000
        /*0030*/ 	.short	0x0001
        /*0032*/ 	.short	0x0008
        /*0034*/ 	.byte	0x00, 0xf5, 0x21, 0x00


	//----- nvinfo : EIATTR_KPARAM_INFO
	.align		4
.L_85:
        /*0038*/ 	.byte	0x04, 0x17
        /*003a*/ 	.short	(.L_87 - .L_86)
.L_86:
        /*003c*/ 	.word	0x00000000
        /*0040*/ 	.short	0x0000
        /*0042*/ 	.short	0x0000
        /*0044*/ 	.byte	0x00, 0xf5, 0x21, 0x00


	//----- nvinfo : EIATTR_SPARSE_MMA_MASK
	.align		4
.L_87:
        /*0048*/ 	.byte	0x03, 0x50
        /*004a*/ 	.short	0x0000


	//----- nvinfo : EIATTR_MAXREG_COUNT
	.align		4
        /*004c*/ 	.byte	0x03, 0x1b
        /*004e*/ 	.short	0x00ff


	//----- nvinfo : EIATTR_MERCURY_ISA_VERSION
	.align		4
        /*0050*/ 	.byte	0x03, 0x5f
        /*0052*/ 	.short	0x0101


	//----- nvinfo : EIATTR_VRC_CTA_INIT_COUNT
	.align		4
        /*0054*/ 	.byte	0x02, 0x4a
	.zero		1
	.zero		1


	//----- nvinfo : EIATTR_EXIT_INSTR_OFFSETS
	.align		4
        /*0058*/ 	.byte	0x04, 0x1c
        /*005a*/ 	.short	(.L_89 - .L_88)


	//   ....[0]....
.L_88:
        /*005c*/ 	.word	0x000000c0


	//   ....[1]....
        /*0060*/ 	.word	0x00000a90


	//----- nvinfo : EIATTR_CBANK_PARAM_SIZE
	.align		4
.L_89:
        /*0064*/ 	.byte	0x03, 0x19
        /*0066*/ 	.short	0x001c


	//----- nvinfo : EIATTR_PARAM_CBANK
	.align		4
        /*0068*/ 	.byte	0x04, 0x0a
        /*006a*/ 	.short	(.L_91 - .L_90)
	.align		4
.L_90:
        /*006c*/ 	.word	index@(.nv.constant0._Z21cudaMatrixMulNoSharedPfS_S_i)
        /*0070*/ 	.short	0x0380
        /*0072*/ 	.short	0x001c


	//----- nvinfo : EIATTR_SW_WAR
	.align		4
.L_91:
        /*0074*/ 	.byte	0x04, 0x36
        /*0076*/ 	.short	(.L_93 - .L_92)
.L_92:
        /*0078*/ 	.word	0x00000008
.L_93:


//--------------------- .nv.callgraph             --------------------------
	.section	.nv.callgraph,"",@"SHT_CUDA_CALLGRAPH"
	.align	4
	.sectionentsize	8
	.align		4
        /*0000*/ 	.word	0x00000000
	.align		4
        /*0004*/ 	.word	0xffffffff
	.align		4
        /*0008*/ 	.word	0x00000000
	.align		4
        /*000c*/ 	.word	0xfffffffe
	.align		4
        /*0010*/ 	.word	0x00000000
	.align		4
        /*0014*/ 	.word	0xfffffffd
	.align		4
        /*0018*/ 	.word	0x00000000
	.align		4
        /*001c*/ 	.word	0xfffffffc


//--------------------- .text._Z27cudaMatrixMulTiledCoarsenedPfS_S_ii --------------------------
	.section	.text._Z27cudaMatrixMulTiledCoarsenedPfS_S_ii,"ax",@progbits
	.align	128
        .global         _Z27cudaMatrixMulTiledCoarsenedPfS_S_ii
        .type           _Z27cudaMatrixMulTiledCoarsenedPfS_S_ii,@function
        .size           _Z27cudaMatrixMulTiledCoarsenedPfS_S_ii,(.L_x_29 - _Z27cudaMatrixMulTiledCoarsenedPfS_S_ii)
        .other          _Z27cudaMatrixMulTiledCoarsenedPfS_S_ii,@"STO_CUDA_ENTRY STV_DEFAULT"
_Z27cudaMatrixMulTiledCoarsenedPfS_S_ii:
.text._Z27cudaMatrixMulTiledCoarsenedPfS_S_ii:
[----:B------:R-:W-:Y:S01]  /*0000*/  LDC R1, c[0x0][0x37c] ;  /* 0x0000df00ff017b82 */ /* 0x000fe20000000800 */
[----:B------:R-:W0:Y:S01]  /*0010*/  LDCU.64 UR4, c[0x0][0x398] ;  /* 0x00007300ff0477ac */ /* 0x000e220008000a00 */
[----:B------:R-:W-:Y:S01]  /*0020*/  HFMA2 R8, -RZ, RZ, 0, 0 ;  /* 0x00000000ff087431 */ /* 0x000fe200000001ff */
[----:B------:R-:W1:Y:S01]  /*0030*/  LDCU.64 UR10, c[0x0][0x358] ;  /* 0x00006b00ff0a77ac */ /* 0x000e620008000a00 */
[----:B0-----:R-:W-:Y:S02]  /*0040*/  UMOV UR13, UR5 ;  /* 0x00000005000d7c82 */ /* 0x001fe40008000000 */
[----:B------:R-:W-:-:S04]  /*0050*/  MOV R0, UR13 ;  /* 0x0000000d00007c02 */ /* 0x000fc80008000f00 */
[----:B------:R-:W-:Y:S01]  /*0060*/  IABS R7, R0 ;  /* 0x0000000000077213 */ /* 0x000fe20000000000 */
[----:B------:R-:W-:Y:S01]  /*0070*/  IMAD.U32 R0, RZ, RZ, UR4 ;  /* 0x00000004ff007e24 */ /* 0x000fe2000f8e00ff */
[----:B------:R-:W0:Y:S02]  /*0080*/  S2UR UR4, SR_CTAID.Y ;  /* 0x00000000000479c3 */ /* 0x000e240000002600 */
[----:B------:R-:W2:Y:S02]  /*0090*/  I2F.RP R5, R7 ;  /* 0x0000000700057306 */ /* 0x000ea40000209400 */
[----:B------:R-:W-:-:S05]  /*00a0*/  IADD3 R2, PT, PT, R0, UR13, RZ ;  /* 0x0000000d00027c10 */ /* 0x000fca000fffe0ff */
[----:B------:R-:W-:Y:S02]  /*00b0*/  VIADD R4, R2, 0xffffffff ;  /* 0xffffffff02047836 */ /* 0x000fe40000000000 */
[----:B------:R-:W-:Y:S01]  /*00c0*/  HFMA2 R2, -RZ, RZ, 0, 0 ;  /* 0x00000000ff027431 */ /* 0x000fe200000001ff */
[----:B--2---:R-:W2:Y:S01]  /*00d0*/  MUFU.RCP R5, R5 ;  /* 0x0000000500057308 */ /* 0x004ea20000001000 */
[----:B0-----:R-:W-:-:S06]  /*00e0*/  UIMAD UR4, UR4, UR13, URZ ;  /* 0x0000000d040472a4 */ /* 0x001fcc000f8e02ff */
[----:B------:R-:W-:Y:S01]  /*00f0*/  IMAD.U32 R10, RZ, RZ, UR4 ;  /* 0x00000004ff0a7e24 */ /* 0x000fe2000f8e00ff */
[----:B--2---:R-:W-:-:S06]  /*0100*/  IADD3 R3, PT, PT, R5, 0xffffffe, RZ ;  /* 0x0ffffffe05037810 */ /* 0x004fcc0007ffe0ff */
[----:B------:R-:W0:Y:S02]  /*0110*/  F2I.FTZ.U32.TRUNC.NTZ R3, R3 ;  /* 0x0000000300037305 */ /* 0x000e24000021f000 */
[----:B0-----:R-:W-:-:S05]  /*0120*/  IADD3 R6, PT, PT, RZ, -R3, RZ ;  /* 0x80000003ff067210 */ /* 0x001fca0007ffe0ff */
[----:B------:R-:W-:Y:S01]  /*0130*/  IMAD R9, R6, R7, RZ ;  /* 0x0000000706097224 */ /* 0x000fe200078e02ff */
[----:B------:R-:W-:Y:S02]  /*0140*/  IABS R6, R4 ;  /* 0x0000000400067213 */ /* 0x000fe40000000000 */
[----:B------:R-:W-:Y:S01]  /*0150*/  LOP3.LUT R4, R4, UR13, RZ, 0x3c, !PT ;  /* 0x0000000d04047c12 */ /* 0x000fe2000f8e3cff */
[----:B------:R-:W-:Y:S02]  /*0160*/  IMAD.HI.U32 R2, R3, R9, R2 ;  /* 0x0000000903027227 */ /* 0x000fe400078e0002 */
[----:B------:R-:W0:Y:S01]  /*0170*/  S2R R9, SR_CTAID.X ;  /* 0x0000000000097919 */ /* 0x000e220000002500 */
[----:B------:R-:W-:-:S03]  /*0180*/  ISETP.GE.AND P2, PT, R4, RZ, PT ;  /* 0x000000ff0400720c */ /* 0x000fc60003f46270 */
[----:B------:R-:W-:Y:S01]  /*0190*/  IMAD.HI.U32 R5, R2, R6, RZ ;  /* 0x0000000602057227 */ /* 0x000fe200078e00ff */
[----:B------:R-:W2:Y:S04]  /*01a0*/  S2R R3, SR_TID.Y ;  /* 0x0000000000037919 */ /* 0x000ea80000002200 */
[----:B------:R-:W-:-:S05]  /*01b0*/  IADD3 R2, PT, PT, -R5, RZ, RZ ;  /* 0x000000ff05027210 */ /* 0x000fca0007ffe1ff */
[----:B------:R-:W-:-:S05]  /*01c0*/  IMAD R2, R7, R2, R6 ;  /* 0x0000000207027224 */ /* 0x000fca00078e0206 */
[----:B------:R-:W-:-:S13]  /*01d0*/  ISETP.GT.U32.AND P1, PT, R7, R2, PT ;  /* 0x000000020700720c */ /* 0x000fda0003f24070 */
[----:B------:R-:W-:Y:S01]  /*01e0*/  @!P1 IMAD.IADD R2, R2, 0x1, -R7 ;  /* 0x0000000102029824 */ /* 0x000fe200078e0a07 */
[----:B------:R-:W-:Y:S01]  /*01f0*/  @!P1 IADD3 R5, PT, PT, R5, 0x1, RZ ;  /* 0x0000000105059810 */ /* 0x000fe20007ffe0ff */
[----:B0-----:R-:W-:Y:S01]  /*0200*/  IMAD R9, R9, UR13, RZ ;  /* 0x0000000d09097c24 */ /* 0x001fe2000f8e02ff */
[----:B------:R-:W-:Y:S02]  /*0210*/  ISETP.NE.AND P1, PT, RZ, UR13, PT ;  /* 0x0000000dff007c0c */ /* 0x000fe4000bf25270 */
[----:B------:R-:W-:Y:S02]  /*0220*/  ISETP.GE.U32.AND P0, PT, R2, R7, PT ;  /* 0x000000070200720c */ /* 0x000fe40003f06070 */
[----:B------:R-:W-:Y:S01]  /*0230*/  CS2R R6, SRZ ;  /* 0x0000000000067805 */ /* 0x000fe2000001ff00 */
[----:B------:R-:W0:Y:S01]  /*0240*/  S2R R2, SR_TID.X ;  /* 0x0000000000027919 */ /* 0x000e220000002100 */
[----:B--2---:R-:W-:-:S09]  /*0250*/  IMAD R11, R10, 0x2, R3 ;  /* 0x000000020a0b7824 */ /* 0x004fd200078e0203 */
[----:B------:R-:W-:-:S05]  /*0260*/  @P0 IADD3 R5, PT, PT, R5, 0x1, RZ ;  /* 0x0000000105050810 */ /* 0x000fca0007ffe0ff */
[----:B------:R-:W-:Y:S01]  /*0270*/  IMAD.MOV.U32 R4, RZ, RZ, R5 ;  /* 0x000000ffff047224 */ /* 0x000fe200078e0005 */
[----:B------:R-:W-:-:S04]  /*0280*/  MOV R5, RZ ;  /* 0x000000ff00057202 */ /* 0x000fc80000000f00 */
[----:B------:R-:W-:Y:S02]  /*0290*/  @!P2 IADD3 R4, PT, PT, -R4, RZ, RZ ;  /* 0x000000ff0404a210 */ /* 0x000fe40007ffe1ff */
[----:B------:R-:W-:-:S04]  /*02a0*/  @!P1 LOP3.LUT R4, RZ, UR13, RZ, 0x33, !PT ;  /* 0x0000000dff049c12 */ /* 0x000fc8000f8e33ff */
[----:B------:R-:W-:Y:S02]  /*02b0*/  ISETP.GE.AND P0, PT, R4, 0x1, PT ;  /* 0x000000010400780c */ /* 0x000fe40003f06270 */
[----:B0-----:R-:W-:-:S11]  /*02c0*/  LEA R9, R9, R2, 0x1 ;  /* 0x0000000209097211 */ /* 0x001fd600078e08ff */
[----:B-1----:R-:W-:Y:S05]  /*02d0*/  @!P0 BRA `(.L_x_0) ;  /* 0x0000000800848947 */ /* 0x002fea0003800000 */
[----:B------:R-:W0:Y:S01]  /*02e0*/  S2R R5, SR_CgaCtaId ;  /* 0x0000000000057919 */ /* 0x000e220000008800 */
[----:B------:R-:W-:Y:S01]  /*02f0*/  USHF.L.U32 UR9, UR13, 0x2, URZ ;  /* 0x000000020d097899 */ /* 0x000fe200080006ff */
[----:B------:R-:W-:Y:S01]  /*0300*/  MOV R0, 0x400 ;  /* 0x0000040000007802 */ /* 0x000fe20000000f00 */
[----:B------:R-:W-:Y:S02]  /*0310*/  UIMAD UR4, UR13, UR13, URZ ;  /* 0x0000000d0d0472a4 */ /* 0x000fe4000f8e02ff */
[----:B------:R-:W-:Y:S01]  /*0320*/  IMAD R13, R3, UR13, RZ ;  /* 0x0000000d030d7c24 */ /* 0x000fe2000f8e02ff */
[----:B------:R-:W-:Y:S02]  /*0330*/  UIADD3 UR5, UPT, UPT, UR13, -0x1, URZ ;  /* 0xffffffff0d057890 */ /* 0x000fe4000fffe0ff */
[----:B------:R-:W-:Y:S01]  /*0340*/  IADD3 R15, PT, PT, R9, UR13, RZ ;  /* 0x0000000d090f7c10 */ /* 0x000fe2000fffe0ff */
[----:B------:R-:W-:Y:S01]  /*0350*/  USHF.L.U32 UR4, UR4, 0x2, URZ ;  /* 0x0000000204047899 */ /* 0x000fe200080006ff */
[----:B------:R-:W-:Y:S01]  /*0360*/  IADD3 R23, PT, PT, R11, UR13, RZ ;  /* 0x0000000d0b177c10 */ /* 0x000fe2000fffe0ff */
[----:B------:R-:W-:Y:S01]  /*0370*/  ULOP3.LUT UR8, UR13, 0x7ffffffc, URZ, 0xc0, !UPT ;  /* 0x7ffffffc0d087892 */ /* 0x000fe2000f8ec0ff */
[----:B------:R-:W-:Y:S01]  /*0380*/  IADD3 R17, PT, PT, R13, R2, RZ ;  /* 0x000000020d117210 */ /* 0x000fe20007ffe0ff */
[----:B------:R-:W-:Y:S01]  /*0390*/  IMAD.MOV.U32 R25, RZ, RZ, RZ ;  /* 0x000000ffff197224 */ /* 0x000fe200078e00ff */
[----:B------:R-:W-:-:S02]  /*03a0*/  UISETP.GE.U32.AND UP0, UPT, UR5, 0x3, UPT ;  /* 0x000000030500788c */ /* 0x000fc4000bf06070 */
[----:B------:R-:W-:Y:S01]  /*03b0*/  UIADD3 UR6, UPT, UPT, -UR8, URZ, URZ ;  /* 0x000000ff08067290 */ /* 0x000fe2000fffe1ff */
[----:B0-----:R-:W-:Y:S02]  /*03c0*/  LEA R0, R5, R0, 0x18 ;  /* 0x0000000005007211 */ /* 0x001fe400078ec0ff */
[----:B------:R-:W-:Y:S02]  /*03d0*/  LEA R5, R3, UR9, 0x2 ;  /* 0x0000000903057c11 */ /* 0x000fe4000f8e10ff */
[----:B------:R-:W-:Y:S02]  /*03e0*/  IADD3 R12, PT, PT, R0, UR4, RZ ;  /* 0x00000004000c7c10 */ /* 0x000fe4000fffe0ff */
[----:B------:R-:W-:Y:S01]  /*03f0*/  LEA R14, R17, R0, 0x2 ;  /* 0x00000000110e7211 */ /* 0x000fe200078e10ff */
[----:B------:R-:W-:Y:S01]  /*0400*/  IMAD R10, R5, UR13, R0 ;  /* 0x0000000d050a7c24 */ /* 0x000fe2000f8e0200 */
[----:B------:R-:W-:Y:S01]  /*0410*/  LEA R22, R17, R12, 0x2 ;  /* 0x0000000c11167211 */ /* 0x000fe200078e10ff */
[----:B------:R-:W-:-:S02]  /*0420*/  IMAD.MOV.U32 R5, RZ, RZ, RZ ;  /* 0x000000ffff057224 */ /* 0x000fc400078e00ff */
[----:B------:R-:W-:-:S07]  /*0430*/  VIADD R10, R10, 0x8 ;  /* 0x000000080a0a7836 */ /* 0x000fce0000000000 */
.L_x_5:
[----:B0-----:R-:W0:Y:S01]  /*0440*/  LDCU.64 UR12, c[0x0][0x398] ;  /* 0x00007300ff0c77ac */ /* 0x001e220008000a00 */
[----:B------:R-:W1:Y:S01]  /*0450*/  LDC.64 R16, c[0x0][0x380] ;  /* 0x0000e000ff107b82 */ /* 0x000e620000000a00 */
[----:B------:R-:W-:Y:S01]  /*0460*/  MOV R29, RZ ;  /* 0x000000ff001d7202 */ /* 0x000fe20000000f00 */
[C---:B0-----:R-:W-:Y:S01]  /*0470*/  IMAD R27, R25.reuse, UR13, R2 ;  /* 0x0000000d191b7c24 */ /* 0x041fe2000f8e0202 */
[----:B------:R-:W-:Y:S01]  /*0480*/  MOV R0, UR12 ;  /* 0x0000000c00007c02 */ /* 0x000fe20008000f00 */
[----:B------:R-:W-:-:S03]  /*0490*/  IMAD R24, R25, UR13, R3 ;  /* 0x0000000d19187c24 */ /* 0x000fc6000f8e0203 */
[-C--:B------:R-:W-:Y:S02]  /*04a0*/  ISETP.GE.U32.AND P0, PT, R27, R0.reuse, PT ;  /* 0x000000001b00720c */ /* 0x080fe40003f06070 */
[CC--:B------:R-:W-:Y:S02]  /*04b0*/  ISETP.GE.U32.AND P1, PT, R24.reuse, R0.reuse, PT ;  /* 0x000000001800720c */ /* 0x0c0fe40003f26070 */
[-C--:B------:R-:W-:Y:S02]  /*04c0*/  ISETP.GE.OR P0, PT, R11, R0.reuse, P0 ;  /* 0x000000000b00720c */ /* 0x080fe40000706670 */
[-C--:B------:R-:W-:Y:S02]  /*04d0*/  ISETP.GE.U32.AND P2, PT, R24, R0.reuse, PT ;  /* 0x000000001800720c */ /* 0x080fe40003f46070 */
[-C--:B------:R-:W-:Y:S02]  /*04e0*/  ISETP.GE.OR P1, PT, R9, R0.reuse, P1 ;  /* 0x000000000900720c */ /* 0x080fe40000f26670 */
[----:B------:R-:W-:-:S07]  /*04f0*/  ISETP.GE.OR P2, PT, R15, R0, P2 ;  /* 0x000000000f00720c */ /* 0x000fce0001746670 */
[----:B------:R-:W-:-:S04]  /*0500*/  @!P0 IMAD R21, R11, R0, R27 ;  /* 0x000000000b158224 */ /* 0x000fc800078e021b */
[----:B-1----:R-:W-:Y:S01]  /*0510*/  @!P0 IMAD.WIDE.U32 R20, R21, 0x4, R16 ;  /* 0x0000000415148825 */ /* 0x002fe200078e0010 */
[----:B------:R-:W0:Y:S04]  /*0520*/  @!P1 LDC.64 R18, c[0x0][0x388] ;  /* 0x0000e200ff129b82 */ /* 0x000e280000000a00 */
[----:B------:R1:W2:Y:S01]  /*0530*/  @!P0 LDG.E R29, desc[UR10][R20.64] ;  /* 0x0000000a141d8981 */ /* 0x0002a2000c1e1900 */
[----:B------:R-:W-:-:S03]  /*0540*/  @!P1 IMAD R26, R24, R0, R9 ;  /* 0x00000000181a9224 */ /* 0x000fc600078e0209 */
[----:B-1----:R-:W1:Y:S01]  /*0550*/  @!P2 LDC.64 R20, c[0x0][0x388] ;  /* 0x0000e200ff14ab82 */ /* 0x002e620000000a00 */
[-C--:B------:R-:W-:Y:S01]  /*0560*/  ISETP.GE.U32.AND P0, PT, R27, R0.reuse, PT ;  /* 0x000000001b00720c */ /* 0x080fe20003f06070 */
[----:B------:R-:W-:-:S03]  /*0570*/  IMAD R27, R23, R0, R27 ;  /* 0x00000000171b7224 */ /* 0x000fc600078e021b */
[----:B------:R-:W-:Y:S01]  /*0580*/  ISETP.GE.OR P0, PT, R23, R0, P0 ;  /* 0x000000001700720c */ /* 0x000fe20000706670 */
[----:B------:R-:W-:-:S04]  /*0590*/  IMAD.WIDE.U32 R16, R27, 0x4, R16 ;  /* 0x000000041b107825 */ /* 0x000fc800078e0010 */
[----:B------:R-:W-:Y:S02]  /*05a0*/  HFMA2 R27, -RZ, RZ, 0, 0 ;  /* 0x00000000ff1b7431 */ /* 0x000fe400000001ff */
[----:B------:R-:W-:Y:S02]  /*05b0*/  @!P2 IMAD R24, R24, R0, R15 ;  /* 0x000000001818a224 */ /* 0x000fe400078e020f */
[----:B0-----:R-:W-:-:S04]  /*05c0*/  @!P1 IMAD.WIDE.U32 R18, R26, 0x4, R18 ;  /* 0x000000041a129825 */ /* 0x001fc800078e0012 */
[----:B------:R-:W-:Y:S01]  /*05d0*/  IMAD.MOV.U32 R26, RZ, RZ, RZ ;  /* 0x000000ffff1a7224 */ /* 0x000fe200078e00ff */
[----:B------:R-:W3:Y:S05]  /*05e0*/  @!P0 LDG.E R27, desc[UR10][R16.64] ;  /* 0x0000000a101b8981 */ /* 0x000eea000c1e1900 */
[----:B------:R-:W4:Y:S01]  /*05f0*/  @!P1 LDG.E R26, desc[UR10][R18.64] ;  /* 0x0000000a121a9981 */ /* 0x000f22000c1e1900 */
[----:B-1----:R-:W-:Y:S01]  /*0600*/  @!P2 IMAD.WIDE.U32 R20, R24, 0x4, R20 ;  /* 0x000000041814a825 */ /* 0x002fe200078e0014 */
[----:B------:R-:W-:-:S06]  /*0610*/  MOV R24, RZ ;  /* 0x000000ff00187202 */ /* 0x000fcc0000000f00 */
[----:B------:R-:W5:Y:S01]  /*0620*/  @!P2 LDG.E R24, desc[UR10][R20.64] ;  /* 0x0000000a1418a981 */ /* 0x000f62000c1e1900 */
[----:B------:R-:W-:Y:S01]  /*0630*/  UISETP.GE.AND UP1, UPT, UR13, 0x1, UPT ;  /* 0x000000010d00788c */ /* 0x000fe2000bf26270 */
[----:B------:R-:W-:-:S05]  /*0640*/  VIADD R25, R25, 0x1 ;  /* 0x0000000119197836 */ /* 0x000fca0000000000 */
[----:B------:R-:W-:Y:S01]  /*0650*/  ISETP.NE.AND P0, PT, R25, R4, PT ;  /* 0x000000041900720c */ /* 0x000fe20003f05270 */
[----:B--2---:R0:W-:Y:S04]  /*0660*/  STS [R14], R29 ;  /* 0x0000001d0e007388 */ /* 0x0041e80000000800 */
[----:B----4-:R0:W-:Y:S04]  /*0670*/  STS [R22], R26 ;  /* 0x0000001a16007388 */ /* 0x0101e80000000800 */
[----:B---3--:R0:W-:Y:S04]  /*0680*/  STS [R14+UR4], R27 ;  /* 0x0000001b0e007988 */ /* 0x0081e80008000804 */
[----:B-----5:R0:W-:Y:S01]  /*0690*/  STS [R22+UR4], R24 ;  /* 0x0000001816007988 */ /* 0x0201e20008000804 */
[----:B------:R-:W-:Y:S06]  /*06a0*/  BAR.SYNC.DEFER_BLOCKING 0x0 ;  /* 0x0000000000007b1d */ /* 0x000fec0000010000 */
[----:B------:R-:W-:Y:S05]  /*06b0*/  BRA.U !UP1, `(.L_x_1) ;  /* 0x0000000509847547 */ /* 0x000fea000b800000 */
[----:B------:R-:W-:Y:S01]  /*06c0*/  MOV R16, RZ ;  /* 0x000000ff00107202 */ /* 0x000fe20000000f00 */
[----:B------:R-:W-:Y:S06]  /*06d0*/  BRA.U !UP0, `(.L_x_2) ;  /* 0x0000000108c47547 */ /* 0x000fec000b800000 */
[----:B------:R-:W1:Y:S01]  /*06e0*/  S2UR UR7, SR_CgaCtaId ;  /* 0x00000000000779c3 */ /* 0x000e620000008800 */
[----:B------:R-:W-:Y:S01]  /*06f0*/  UMOV UR5, 0x400 ;  /* 0x0000040000057882 */ /* 0x000fe20000000000 */
[----:B------:R-:W-:Y:S02]  /*0700*/  LEA R20, R2, UR4, 0x2 ;  /* 0x0000000402147c11 */ /* 0x000fe4000f8e10ff */
[----:B------:R-:W-:Y:S01]  /*0710*/  MOV R18, R10 ;  /* 0x0000000a00127202 */ /* 0x000fe20000000f00 */
[----:B-1----:R-:W-:-:S06]  /*0720*/  ULEA UR5, UR7, UR5, 0x18 ;  /* 0x0000000507057291 */ /* 0x002fcc000f8ec0ff */
[----:B------:R-:W-:Y:S01]  /*0730*/  LEA R16, R13, UR5, 0x2 ;  /* 0x000000050d107c11 */ /* 0x000fe2000f8e10ff */
[----:B------:R-:W-:Y:S02]  /*0740*/  VIADD R17, R20, UR5 ;  /* 0x0000000514117c36 */ /* 0x000fe40008000000 */
[----:B------:R1:W2:Y:S01]  /*0750*/  LDS R19, [R20+UR5] ;  /* 0x0000000514137984 */ /* 0x0002a20008000800 */
[----:B------:R-:W-:Y:S01]  /*0760*/  IADD3 R16, PT, PT, R16, 0x8, RZ ;  /* 0x0000000810107810 */ /* 0x000fe20007ffe0ff */
[----:B------:R-:W-:-:S06]  /*0770*/  UMOV UR5, UR6 ;  /* 0x0000000600057c82 */ /* 0x000fcc0008000000 */
.L_x_3:
[----:B0-----:R-:W2:Y:S01]  /*0780*/  LDS R29, [R18+-0x8] ;  /* 0xfffff800121d7984 */ /* 0x001ea20000000800 */
[----:B------:R-:W-:Y:S01]  /*0790*/  IADD3 R28, PT, PT, R17, UR9, RZ ;  /* 0x00000009111c7c10 */ /* 0x000fe2000fffe0ff */
[----:B------:R-:W-:Y:S02]  /*07a0*/  UIADD3 UR5, UPT, UPT, UR5, 0x4, URZ ;  /* 0x0000000405057890 */ /* 0x000fe4000fffe0ff */
[----:B------:R-:W1:Y:S02]  /*07b0*/  LDS R24, [R17+UR9] ;  /* 0x0000000911187984 */ /* 0x000e640008000800 */
[----:B------:R-:W-:Y:S01]  /*07c0*/  VIADD R26, R28, UR9 ;  /* 0x000000091c1a7c36 */ /* 0x000fe20008000000 */
[----:B------:R-:W-:Y:S01]  /*07d0*/  UISETP.NE.AND UP1, UPT, UR5, URZ, UPT ;  /* 0x000000ff0500728c */ /* 0x000fe2000bf25270 */
[----:B------:R-:W0:Y:S01]  /*07e0*/  LDS R27, [R16+-0x8] ;  /* 0xfffff800101b7984 */ /* 0x000e220000000800 */
[----:B--2---:R-:W-:Y:S01]  /*07f0*/  FFMA R21, R29, R19, R6 ;  /* 0x000000131d157223 */ /* 0x004fe20000000006 */
[----:B-1----:R-:W-:-:S02]  /*0800*/  FFMA R20, R24, R29, R5 ;  /* 0x0000001d18147223 */ /* 0x002fc40000000005 */
[----:B------:R-:W-:Y:S01]  /*0810*/  LDS R5, [R28+UR9] ;  /* 0x000000091c057984 */ /* 0x000fe20008000800 */
[C---:B0-----:R-:W-:Y:S01]  /*0820*/  FFMA R6, R27.reuse, R24, R7 ;  /* 0x000000181b067223 */ /* 0x041fe20000000007 */
[----:B------:R-:W-:Y:S02]  /*0830*/  FFMA R19, R27, R19, R8 ;  /* 0x000000131b137223 */ /* 0x000fe40000000008 */
[----:B------:R-:W0:Y:S04]  /*0840*/  LDS R7, [R16+-0x4] ;  /* 0xfffffc0010077984 */ /* 0x000e280000000800 */
[----:B------:R-:W1:Y:S01]  /*0850*/  LDS R27, [R18+-0x4] ;  /* 0xfffffc00121b7984 */ /* 0x000e620000000800 */
[----:B0-----:R-:W-:Y:S01]  /*0860*/  FFMA R8, R24, R7, R19 ;  /* 0x0000000718087223 */ /* 0x001fe20000000013 */
[----:B------:R-:W-:-:S02]  /*0870*/  FFMA R7, R7, R5, R6 ;  /* 0x0000000507077223 */ /* 0x000fc40000000006 */
[----:B------:R-:W0:Y:S01]  /*0880*/  LDS R19, [R16] ;  /* 0x0000000010137984 */ /* 0x000e220000000800 */
[-C--:B-1----:R-:W-:Y:S01]  /*0890*/  FFMA R24, R24, R27.reuse, R21 ;  /* 0x0000001b18187223 */ /* 0x082fe20000000015 */
[C---:B------:R-:W-:Y:S02]  /*08a0*/  FFMA R27, R5.reuse, R27, R20 ;  /* 0x0000001b051b7223 */ /* 0x040fe40000000014 */
[----:B------:R1:W2:Y:S04]  /*08b0*/  LDS R6, [R26+UR9] ;  /* 0x000000091a067984 */ /* 0x0002a80008000800 */
[----:B------:R-:W3:Y:S01]  /*08c0*/  LDS R21, [R18] ;  /* 0x0000000012157984 */ /* 0x000ee20000000800 */
[----:B-1----:R-:W-:Y:S01]  /*08d0*/  IADD3 R26, PT, PT, R26, UR9, RZ ;  /* 0x000000091a1a7c10 */ /* 0x002fe2000fffe0ff */
[----:B0-----:R-:W-:Y:S01]  /*08e0*/  FFMA R29, R5, R19, R8 ;  /* 0x00000013051d7223 */ /* 0x001fe20000000008 */
[----:B--2---:R-:W-:-:S02]  /*08f0*/  FFMA R20, R19, R6, R7 ;  /* 0x0000000613147223 */ /* 0x004fc40000000007 */
[----:B------:R0:W1:Y:S01]  /*0900*/  LDS R7, [R16+0x4] ;  /* 0x0000040010077984 */ /* 0x0000620000000800 */
[-C--:B---3--:R-:W-:Y:S01]  /*0910*/  FFMA R24, R5, R21.reuse, R24 ;  /* 0x0000001505187223 */ /* 0x088fe20000000018 */
[----:B------:R-:W-:Y:S02]  /*0920*/  FFMA R28, R6, R21, R27 ;  /* 0x00000015061c7223 */ /* 0x000fe4000000001b */
[----:B------:R-:W2:Y:S04]  /*0930*/  LDS R19, [R26+UR9] ;  /* 0x000000091a137984 */ /* 0x000ea80008000800 */
[----:B------:R3:W4:Y:S01]  /*0940*/  LDS R5, [R18+0x4] ;  /* 0x0000040012057984 */ /* 0x0007220000000800 */
[----:B0-----:R-:W-:Y:S02]  /*0950*/  IADD3 R16, PT, PT, R16, 0x10, RZ ;  /* 0x0000001010107810 */ /* 0x001fe40007ffe0ff */
[----:B---3--:R-:W-:Y:S01]  /*0960*/  IADD3 R18, PT, PT, R18, 0x10, RZ ;  /* 0x0000001012127810 */ /* 0x008fe20007ffe0ff */
[C---:B-1----:R-:W-:Y:S01]  /*0970*/  FFMA R8, R6.reuse, R7, R29 ;  /* 0x0000000706087223 */ /* 0x042fe2000000001d */
[----:B--2---:R-:W-:Y:S01]  /*0980*/  FFMA R7, R7, R19, R20 ;  /* 0x0000001307077223 */ /* 0x004fe20000000014 */
[----:B------:R-:W-:Y:S01]  /*0990*/  MOV R20, UR13 ;  /* 0x0000000d00147c02 */ /* 0x000fe20008000f00 */
[-C--:B----4-:R-:W-:Y:S01]  /*09a0*/  FFMA R6, R6, R5.reuse, R24 ;  /* 0x0000000506067223 */ /* 0x090fe20000000018 */
[----:B------:R-:W-:-:S03]  /*09b0*/  FFMA R5, R19, R5, R28 ;  /* 0x0000000513057223 */ /* 0x000fc6000000001c */
[----:B------:R-:W-:Y:S01]  /*09c0*/  IMAD R17, R20, 0x10, R17 ;  /* 0x0000001014117824 */ /* 0x000fe200078e0211 */
[----:B------:R-:W-:Y:S06]  /*09d0*/  BRA.U UP1, `(.L_x_3) ;  /* 0xfffffffd01687547 */ /* 0x000fec000b83ffff */
[----:B------:R-:W-:-:S07]  /*09e0*/  MOV R16, UR8 ;  /* 0x0000000800107c02 */ /* 0x000fce0008000f00 */
.L_x_2:
[----:B------:R-:W-:-:S09]  /*09f0*/  ULOP3.LUT UP1, UR5, UR13, 0x3, URZ, 0xc0, !UPT ;  /* 0x000000030d057892 */ /* 0x000fd2000f82c0ff */
[----:B------:R-:W-:Y:S05]  /*0a00*/  BRA.U !UP1, `(.L_x_1) ;  /* 0x0000000109b07547 */ /* 0x000fea000b800000 */
[----:B------:R-:W-:Y:S02]  /*0a10*/  UISETP.NE.AND UP1, UPT, UR5, 0x1, UPT ;  /* 0x000000010500788c */ /* 0x000fe4000bf25270 */
[----:B------:R-:W-:-:S04]  /*0a20*/  ULOP3.LUT UR7, UR13, 0x1, URZ, 0xc0, !UPT ;  /* 0x000000010d077892 */ /* 0x000fc8000f8ec0ff */
[----:B------:R-:W-:-:S03]  /*0a30*/  UISETP.NE.U32.AND UP2, UPT, UR7, 0x1, UPT ;  /* 0x000000010700788c */ /* 0x000fc6000bf45070 */
[----:B------:R-:W-:Y:S08]  /*0a40*/  BRA.U !UP1, `(.L_x_4) ;  /* 0x0000000109607547 */ /* 0x000ff0000b800000 */
[----:B------:R-:W1:Y:S01]  /*0a50*/  S2UR UR7, SR_CgaCtaId ;  /* 0x00000000000779c3 */ /* 0x000e620000008800 */
[----:B------:R-:W-:Y:S01]  /*0a60*/  UMOV UR5, 0x400 ;  /* 0x0000040000057882 */ /* 0x000fe20000000000 */
[C---:B------:R-:W-:Y:S02]  /*0a70*/  IMAD R17, R16.reuse, UR13, R2 ;  /* 0x0000000d10117c24 */ /* 0x040fe4000f8e0202 */
[----:B------:R-:W-:Y:S01]  /*0a80*/  IMAD.IADD R18, R13, 0x1, R16 ;  /* 0x000000010d127824 */ /* 0x000fe200078e0210 */
[----:B------:R-:W-:Y:S02]  /*0a90*/  IADD3 R16, PT, PT, R16, 0x2, RZ ;  /* 0x0000000210107810 */ /* 0x000fe40007ffe0ff */
[----:B0-----:R-:W-:-:S04]  /*0aa0*/  LEA R27, R17, R12, 0x2 ;  /* 0x0000000c111b7211 */ /* 0x001fc800078e10ff */
[----:B------:R-:W-:Y:S01]  /*0ab0*/  IADD3 R21, PT, PT, R27, UR9, RZ ;  /* 0x000000091b157c10 */ /* 0x000fe2000fffe0ff */
[----:B------:R-:W-:Y:S05]  /*0ac0*/  LDS R17, [R27] ;  /* 0x000000001b117984 */ /* 0x000fea0000000800 */
[----:B------:R-:W-:Y:S01]  /*0ad0*/  LDS R21, [R21+UR9] ;  /* 0x0000000915157984 */ /* 0x000fe20008000800 */
[----:B-1----:R-:W-:-:S06]  /*0ae0*/  ULEA UR5, UR7, UR5, 0x18 ;  /* 0x0000000507057291 */ /* 0x002fcc000f8ec0ff */
[----:B------:R-:W-:Y:S02]  /*0af0*/  LEA R28, R18, UR5, 0x2 ;  /* 0x00000005121c7c11 */ /* 0x000fe4000f8e10ff */
[----:B------:R-:W-:Y:S04]  /*0b00*/  LDS R18, [R27+UR9] ;  /* 0x000000091b127984 */ /* 0x000fe80008000800 */
[----:B------:R-:W0:Y:S04]  /*0b10*/  LDS R19, [R28] ;  /* 0x000000001c137984 */ /* 0x000e280000000800 */
[----:B------:R-:W1:Y:S04]  /*0b20*/  LDS R20, [R28+UR4] ;  /* 0x000000041c147984 */ /* 0x000e680008000800 */
[----:B------:R-:W2:Y:S04]  /*0b30*/  LDS R24, [R28+0x4] ;  /* 0x000004001c187984 */ /* 0x000ea80000000800 */
[----:B------:R-:W3:Y:S01]  /*0b40*/  LDS R26, [R28+UR4+0x4] ;  /* 0x000004041c1a7984 */ /* 0x000ee20008000800 */
[C---:B0-----:R-:W-:Y:S01]  /*0b50*/  FFMA R29, R19.reuse, R17, R8 ;  /* 0x00000011131d7223 */ /* 0x041fe20000000008 */
[----:B------:R-:W-:Y:S01]  /*0b60*/  FFMA R7, R19, R18, R7 ;  /* 0x0000001213077223 */ /* 0x000fe20000000007 */
[-C--:B-1----:R-:W-:Y:S01]  /*0b70*/  FFMA R17, R17, R20.reuse, R6 ;  /* 0x0000001411117223 */ /* 0x082fe20000000006 */
[C---:B------:R-:W-:Y:S01]  /*0b80*/  FFMA R20, R18.reuse, R20, R5 ;  /* 0x0000001412147223 */ /* 0x040fe20000000005 */
[----:B--2---:R-:W-:Y:S01]  /*0b90*/  FFMA R8, R18, R24, R29 ;  /* 0x0000001812087223 */ /* 0x004fe2000000001d */
[----:B------:R-:W-:Y:S01]  /*0ba0*/  FFMA R7, R24, R21, R7 ;  /* 0x0000001518077223 */ /* 0x000fe20000000007 */
[-C--:B---3--:R-:W-:Y:S01]  /*0bb0*/  FFMA R6, R18, R26.reuse, R17 ;  /* 0x0000001a12067223 */ /* 0x088fe20000000011 */
[----:B------:R-:W-:-:S07]  /*0bc0*/  FFMA R5, R21, R26, R20 ;  /* 0x0000001a15057223 */ /* 0x000fce0000000014 */
.L_x_4:
[----:B------:R-:W-:Y:S05]  /*0bd0*/  BRA.U UP2, `(.L_x_1) ;  /* 0x00000001023c7547 */ /* 0x000fea000b800000 */
[----:B------:R-:W1:Y:S01]  /*0be0*/  S2UR UR7, SR_CgaCtaId ;  /* 0x00000000000779c3 */ /* 0x000e620000008800 */
[----:B------:R-:W-:Y:S01]  /*0bf0*/  UMOV UR5, 0x400 ;  /* 0x0000040000057882 */ /* 0x000fe20000000000 */
[----:B------:R-:W-:Y:S02]  /*0c00*/  IMAD R17, R16, UR13, R2 ;  /* 0x0000000d10117c24 */ /* 0x000fe4000f8e0202 */
[----:B------:R-:W-:-:S03]  /*0c10*/  IMAD.IADD R16, R13, 0x1, R16 ;  /* 0x000000010d107824 */ /* 0x000fc600078e0210 */
[----:B------:R-:W-:-:S05]  /*0c20*/  LEA R17, R17, R12, 0x2 ;  /* 0x0000000c11117211 */ /* 0x000fca00078e10ff */
[----:B------:R-:W-:Y:S04]  /*0c30*/  LDS R21, [R17] ;  /* 0x0000000011157984 */ /* 0x000fe80000000800 */
[----:B------:R-:W-:Y:S01]  /*0c40*/  LDS R18, [R17+UR9] ;  /* 0x0000000911127984 */ /* 0x000fe20008000800 */
[----:B-1----:R-:W-:-:S06]  /*0c50*/  ULEA UR5, UR7, UR5, 0x18 ;  /* 0x0000000507057291 */ /* 0x002fcc000f8ec0ff */
[----:B------:R-:W-:-:S05]  /*0c60*/  LEA R16, R16, UR5, 0x2 ;  /* 0x0000000510107c11 */ /* 0x000fca000f8e10ff */
[----:B------:R-:W1:Y:S04]  /*0c70*/  LDS R19, [R16] ;  /* 0x0000000010137984 */ /* 0x000e680000000800 */
[----:B------:R-:W2:Y:S01]  /*0c80*/  LDS R20, [R16+UR4] ;  /* 0x0000000410147984 */ /* 0x000ea20008000800 */
[C---:B-1----:R-:W-:Y:S01]  /*0c90*/  FFMA R8, R19.reuse, R21, R8 ;  /* 0x0000001513087223 */ /* 0x042fe20000000008 */
[----:B------:R-:W-:Y:S01]  /*0ca0*/  FFMA R7, R19, R18, R7 ;  /* 0x0000001213077223 */ /* 0x000fe20000000007 */
[-C--:B--2---:R-:W-:Y:S01]  /*0cb0*/  FFMA R6, R21, R20.reuse, R6 ;  /* 0x0000001415067223 */ /* 0x084fe20000000006 */
[----:B------:R-:W-:-:S07]  /*0cc0*/  FFMA R5, R18, R20, R5 ;  /* 0x0000001412057223 */ /* 0x000fce0000000005 */
.L_x_1:
[----:B------:R-:W-:Y:S06]  /*0cd0*/  BAR.SYNC.DEFER_BLOCKING 0x0 ;  /* 0x0000000000007b1d */ /* 0x000fec0000010000 */
[----:B------:R-:W-:Y:S05]  /*0ce0*/  @P0 BRA `(.L_x_5) ;  /* 0xfffffff400d40947 */ /* 0x000fea000383ffff */
.L_x_0:
[----:B------:R-:W-:Y:S02]  /*0cf0*/  IADD3 R4, PT, PT, R9, UR13, RZ ;  /* 0x0000000d09047c10 */ /* 0x000fe4000fffe0ff */
[C---:B------:R-:W-:Y:S02]  /*0d00*/  IADD3 R17, PT, PT, R11.reuse, UR13, RZ ;  /* 0x0000000d0b117c10 */ /* 0x040fe4000fffe0ff */
[C---:B------:R-:W-:Y:S02]  /*0d10*/  VIMNMX R3, PT, PT, R11.reuse, R9, !PT ;  /* 0x000000090b037248 */ /* 0x040fe40007fe0100 */
[----:B------:R-:W-:Y:S02]  /*0d20*/  VIMNMX R13, PT, PT, R11, R4, !PT ;  /* 0x000000040b0d7248 */ /* 0x000fe40007fe0100 */
[----:B------:R-:W-:Y:S02]  /*0d30*/  VIMNMX R15, PT, PT, R9, R17, !PT ;  /* 0x00000011090f7248 */ /* 0x000fe40007fe0100 */
[----:B------:R-:W-:-:S02]  /*0d40*/  ISETP.GE.AND P0, PT, R3, R0, PT ;  /* 0x000000000300720c */ /* 0x000fc40003f06270 */
[-C--:B------:R-:W-:Y:S02]  /*0d50*/  ISETP.GE.AND P1, PT, R13, R0.reuse, PT ;  /* 0x000000000d00720c */ /* 0x080fe40003f26270 */
[----:B------:R-:W-:Y:S02]  /*0d60*/  ISETP.GE.AND P2, PT, R15, R0, PT ;  /* 0x000000000f00720c */ /* 0x000fe40003f46270 */
[----:B------:R-:W-:-:S04]  /*0d70*/  VIMNMX R21, PT, PT, R4, R17, !PT ;  /* 0x0000001104157248 */ /* 0x000fc80007fe0100 */
[----:B------:R-:W-:-:S03]  /*0d80*/  ISETP.GE.AND P3, PT, R21, R0, PT ;  /* 0x000000001500720c */ /* 0x000fc60003f66270 */
[----:B0-----:R-:W0:Y:S01]  /*0d90*/  @!P0 LDC.64 R14, c[0x0][0x390] ;  /* 0x0000e400ff0e8b82 */ /* 0x001e220000000a00 */
[CCC-:B------:R-:W-:Y:S02]  /*0da0*/  @!P0 IMAD R19, R11.reuse, R0.reuse, R9.reuse ;  /* 0x000000000b138224 */ /* 0x1c0fe400078e0209 */
[-C--:B------:R-:W-:Y:S02]  /*0db0*/  @!P1 IMAD R11, R11, R0.reuse, R4 ;  /* 0x000000000b0b9224 */ /* 0x080fe400078e0204 */
[----:B------:R-:W-:-:S03]  /*0dc0*/  @!P2 IMAD R9, R17, R0, R9 ;  /* 0x000000001109a224 */ /* 0x000fc600078e0209 */
[----:B------:R-:W1:Y:S08]  /*0dd0*/  @!P1 LDC.64 R12, c[0x0][0x390] ;  /* 0x0000e400ff0c9b82 */ /* 0x000e700000000a00 */
[----:B------:R-:W2:Y:S01]  /*0de0*/  @!P2 LDC.64 R2, c[0x0][0x390] ;  /* 0x0000e400ff02ab82 */ /* 0x000ea20000000a00 */
[----:B0-----:R-:W-:-:S05]  /*0df0*/  @!P0 IMAD.WIDE R14, R19, 0x4, R14 ;  /* 0x00000004130e8825 */ /* 0x001fca00078e020e */
[----:B------:R0:W-:Y:S01]  /*0e00*/  @!P0 STG.E desc[UR10][R14.64], R8 ;  /* 0x000000080e008986 */ /* 0x0001e2000c10190a */
[----:B-1----:R-:W-:-:S05]  /*0e10*/  @!P1 IMAD.WIDE R12, R11, 0x4, R12 ;  /* 0x000000040b0c9825 */ /* 0x002fca00078e020c */
[----:B------:R0:W-:Y:S01]  /*0e20*/  @!P1 STG.E desc[UR10][R12.64], R7 ;  /* 0x000000070c009986 */ /* 0x0001e2000c10190a */
[----:B--2---:R-:W-:-:S05]  /*0e30*/  @!P2 IMAD.WIDE R2, R9, 0x4, R2 ;  /* 0x000000040902a825 */ /* 0x004fca00078e0202 */
[----:B------:R0:W-:Y:S01]  /*0e40*/  @!P2 STG.E desc[UR10][R2.64], R6 ;  /* 0x000000060200a986 */ /* 0x0001e2000c10190a */
[----:B------:R-:W-:Y:S05]  /*0e50*/  @P3 EXIT ;  /* 0x000000000000394d */ /* 0x000fea0003800000 */
[----:B0-----:R-:W0:Y:S01]  /*0e60*/  LDC.64 R2, c[0x0][0x390] ;  /* 0x0000e400ff027b82 */ /* 0x001e220000000a00 */
[----:B------:R-:W-:-:S04]  /*0e70*/  IMAD R17, R17, R0, R4 ;  /* 0x0000000011117224 */ /* 0x000fc800078e0204 */
[----:B0-----:R-:W-:-:S05]  /*0e80*/  IMAD.WIDE R2, R17, 0x4, R2 ;  /* 0x0000000411027825 */ /* 0x001fca00078e0202 */
[----:B------:R-:W-:Y:S01]  /*0e90*/  STG.E desc[UR10][R2.64], R5 ;  /* 0x0000000502007986 */ /* 0x000fe2000c10190a */
[----:B------:R-:W-:Y:S05]  /*0ea0*/  EXIT ;  /* 0x000000000000794d */ /* 0x000fea0003800000 */
.L_x_6:
[----:B------:R-:W-:-:S00]  /*0eb0*/  BRA `(.L_x_6) ;  /* 0xfffffffc00fc7947 */ /* 0x000fc0000383ffff */
[----:B------:R-:W-:-:S00]  /*0ec0*/  NOP ;  /* 0x0000000000007918 */ /* 0x000fc00000000000 */
        /* <DEDUP_REMOVED lines=11> */
.L_x_29:


//--------------------- .text._Z22cudaMatrixMulCoarsenedPfS_S_i --------------------------
	.section	.text._Z22cudaMatrixMulCoarsenedPfS_S_i,"ax",@progbits
	.align	128
        .global         _Z22cudaMatrixMulCoarsenedPfS_S_i
        .type           _Z22cudaMatrixMulCoarsenedPfS_S_i,@function
        .size           _Z22cudaMatrixMulCoarsenedPfS_S_i,(.L_x_30 - _Z22cudaMatrixMulCoarsenedPfS_S_i)
        .other          _Z22cudaMatrixMulCoarsenedPfS_S_i,@"STO_CUDA_ENTRY STV_DEFAULT"
_Z22cudaMatrixMulCoarsenedPfS_S_i:
.text._Z22cudaMatrixMulCoarsenedPfS_S_i:
[----:B------:R-:W-:Y:S08]  /*0000*/  LDC R1, c[0x0][0x37c] ;  /* 0x0000df00ff017b82 */ /* 0x000ff00000000800 */
[----:B------:R-:W0:Y:S02]  /*0010*/  LDC R4, c[0x0][0x398] ;  /* 0x0000e600ff047b82 */ /* 0x000e240000000800 */
[----:B0-----:R-:W-:-:S13]  /*0020*/  ISETP.GE.AND P0, PT, R4, 0x1, PT ;  /* 0x000000010400780c */ /* 0x001fda0003f06270 */
[----:B------:R-:W-:Y:S05]  /*0030*/  @!P0 EXIT ;  /* 0x000000000000894d */ /* 0x000fea0003800000 */
[----:B------:R-:W0:Y:S01]  /*0040*/  S2R R10, SR_CTAID.X ;  /* 0x00000000000a7919 */ /* 0x000e220000002500 */
[----:B------:R-:W0:Y:S01]  /*0050*/  LDCU UR4, c[0x0][0x360] ;  /* 0x00006c00ff0477ac */ /* 0x000e220008000800 */
[C---:B------:R-:W-:Y:S01]  /*0060*/  IADD3 R0, PT, PT, R4.reuse, -0x1, RZ ;  /* 0xffffffff04007810 */ /* 0x040fe20007ffe0ff */
[----:B------:R-:W1:Y:S01]  /*0070*/  S2R R8, SR_CTAID.Y ;  /* 0x0000000000087919 */ /* 0x000e620000002600 */
[----:B------:R-:W1:Y:S01]  /*0080*/  LDCU UR5, c[0x0][0x364] ;  /* 0x00006c80ff0577ac */ /* 0x000e620008000800 */
[C---:B------:R-:W-:Y:S01]  /*0090*/  LOP3.LUT R9, R4.reuse, 0x7ffffff8, RZ, 0xc0, !PT ;  /* 0x7ffffff804097812 */ /* 0x040fe200078ec0ff */
[----:B------:R-:W2:Y:S01]  /*00a0*/  S2R R3, SR_TID.X ;  /* 0x0000000000037919 */ /* 0x000ea20000002100 */
[----:B------:R-:W-:Y:S01]  /*00b0*/  LOP3.LUT R6, R4, 0x7, RZ, 0xc0, !PT ;  /* 0x0000000704067812 */ /* 0x000fe200078ec0ff */
[----:B------:R-:W3:Y:S01]  /*00c0*/  LDCU.64 UR6, c[0x0][0x358] ;  /* 0x00006b00ff0677ac */ /* 0x000ee20008000a00 */
[----:B------:R-:W-:Y:S01]  /*00d0*/  ISETP.GE.U32.AND P0, PT, R0, 0x7, PT ;  /* 0x000000070000780c */ /* 0x000fe20003f06070 */
[----:B------:R-:W4:Y:S01]  /*00e0*/  S2R R5, SR_TID.Y ;  /* 0x0000000000057919 */ /* 0x000f220000002200 */
[----:B------:R-:W-:Y:S01]  /*00f0*/  LOP3.LUT R4, R4, 0x3, RZ, 0xc0, !PT ;  /* 0x0000000304047812 */ /* 0x000fe200078ec0ff */
[----:B------:R-:W-:Y:S01]  /*0100*/  UPLOP3.LUT UP0, UPT, UPT, UPT, UPT, 0x80, 0x8 ;  /* 0x000000000008789c */ /* 0x000fe20003f0f070 */
[----:B------:R-:W-:Y:S01]  /*0110*/  IADD3 R2, PT, PT, -R9, RZ, RZ ;  /* 0x000000ff09027210 */ /* 0x000fe20007ffe1ff */
[----:B0-----:R-:W-:Y:S01]  /*0120*/  IMAD R10, R10, UR4, RZ ;  /* 0x000000040a0a7c24 */ /* 0x001fe2000f8e02ff */
[----:B------:R-:W-:Y:S01]  /*0130*/  UMOV UR4, URZ ;  /* 0x000000ff00047c82 */ /* 0x000fe20008000000 */
[----:B-1----:R-:W-:-:S03]  /*0140*/  IMAD R8, R8, UR5, RZ ;  /* 0x0000000508087c24 */ /* 0x002fc6000f8e02ff */
[----:B--2---:R-:W-:Y:S02]  /*0150*/  LEA R10, R10, R3, 0x1 ;  /* 0x000000030a0a7211 */ /* 0x004fe400078e08ff */
[----:B---34-:R-:W-:-:S07]  /*0160*/  LEA R8, R8, R5, 0x1 ;  /* 0x0000000508087211 */ /* 0x018fce00078e08ff */
.L_x_14:
[----:B0-----:R-:W0:Y:S01]  /*0170*/  LDCU UR5, c[0x0][0x398] ;  /* 0x00007300ff0577ac */ /* 0x001e220008000800 */
[----:B------:R-:W-:Y:S01]  /*0180*/  IADD3 R7, PT, PT, R8, UR4, RZ ;  /* 0x0000000408077c10 */ /* 0x000fe2000fffe0ff */
[----:B------:R-:W-:Y:S02]  /*0190*/  UPLOP3.LUT UP1, UPT, UPT, UPT, UP0, 0x80, 0x8 ;  /* 0x000000000008789c */ /* 0x000fe40003f2f000 */
[----:B------:R-:W-:Y:S01]  /*01a0*/  UPLOP3.LUT UP0, UPT, UPT, UPT, UPT, 0x80, 0x8 ;  /* 0x000000000008789c */ /* 0x000fe20003f0f070 */
[----:B------:R-:W-:Y:S01]  /*01b0*/  UMOV UR4, URZ ;  /* 0x000000ff00047c82 */ /* 0x000fe20008000000 */
[----:B0-----:R-:W-:-:S09]  /*01c0*/  IMAD R5, R7, UR5, RZ ;  /* 0x0000000507057c24 */ /* 0x001fd2000f8e02ff */
.L_x_13:
[----:B0-----:R-:W0:Y:S01]  /*01d0*/  LDC R3, c[0x0][0x398] ;  /* 0x0000e600ff037b82 */ /* 0x001e220000000800 */
[----:B------:R-:W-:Y:S01]  /*01e0*/  IADD3 R0, PT, PT, R10, UR4, RZ ;  /* 0x000000040a007c10 */ /* 0x000fe2000fffe0ff */
[----:B------:R-:W-:Y:S01]  /*01f0*/  UPLOP3.LUT UP2, UPT, UPT, UPT, UP0, 0x80, 0x8 ;  /* 0x000000000008789c */ /* 0x000fe20003f4f000 */
[----:B------:R-:W-:Y:S02]  /*0200*/  BSSY.RECONVERGENT B0, `(.L_x_7) ;  /* 0x0000078000007945 */ /* 0x000fe40003800200 */
[----:B------:R-:W-:-:S04]  /*0210*/  VIMNMX R12, PT, PT, R7, R0, !PT ;  /* 0x00000000070c7248 */ /* 0x000fc80007fe0100 */
[----:B0-----:R-:W-:-:S13]  /*0220*/  ISETP.GE.AND P1, PT, R12, R3, PT ;  /* 0x000000030c00720c */ /* 0x001fda0003f26270 */
[----:B------:R-:W-:Y:S05]  /*0230*/  @P1 BRA `(.L_x_8) ;  /* 0x0000000400d01947 */ /* 0x000fea0003800000 */
[----:B------:R-:W-:Y:S01]  /*0240*/  HFMA2 R14, -RZ, RZ, 0, 0 ;  /* 0x00000000ff0e7431 */ /* 0x000fe200000001ff */
[----:B------:R-:W-:Y:S01]  /*0250*/  MOV R24, RZ ;  /* 0x000000ff00187202 */ /* 0x000fe20000000f00 */
[----:B------:R-:W-:Y:S06]  /*0260*/  @!P0 BRA `(.L_x_9) ;  /* 0x0000000000b48947 */ /* 0x000fec0003800000 */
[----:B------:R-:W-:Y:S02]  /*0270*/  MOV R14, RZ ;  /* 0x000000ff000e7202 */ /* 0x000fe40000000f00 */
[----:B------:R-:W-:Y:S02]  /*0280*/  MOV R11, R5 ;  /* 0x00000005000b7202 */ /* 0x000fe40000000f00 */
[----:B------:R-:W-:Y:S02]  /*0290*/  MOV R20, R0 ;  /* 0x0000000000147202 */ /* 0x000fe40000000f00 */
[----:B------:R-:W-:-:S07]  /*02a0*/  MOV R21, R2 ;  /* 0x0000000200157202 */ /* 0x000fce0000000f00 */
.L_x_10:
[----:B------:R-:W0:Y:S08]  /*02b0*/  LDC.64 R12, c[0x0][0x380] ;  /* 0x0000e000ff0c7b82 */ /* 0x000e300000000a00 */
[----:B------:R-:W1:Y:S01]  /*02c0*/  LDC.64 R22, c[0x0][0x388] ;  /* 0x0000e200ff167b82 */ /* 0x000e620000000a00 */
[----:B0-----:R-:W-:-:S05]  /*02d0*/  IMAD.WIDE.U32 R12, R11, 0x4, R12 ;  /* 0x000000040b0c7825 */ /* 0x001fca00078e000c */
[----:B------:R-:W2:Y:S01]  /*02e0*/  LDG.E R15, desc[UR6][R12.64] ;  /* 0x000000060c0f7981 */ /* 0x000ea2000c1e1900 */
[----:B-1----:R-:W-:-:S03]  /*02f0*/  IMAD.WIDE R22, R20, 0x4, R22 ;  /* 0x0000000414167825 */ /* 0x002fc600078e0216 */
[----:B------:R-:W3:Y:S04]  /*0300*/  LDG.E R18, desc[UR6][R12.64+0x4] ;  /* 0x000004060c127981 */ /* 0x000ee8000c1e1900 */
[----:B------:R0:W2:Y:S04]  /*0310*/  LDG.E R28, desc[UR6][R22.64] ;  /* 0x00000006161c7981 */ /* 0x0000a8000c1e1900 */
[----:B------:R-:W4:Y:S01]  /*0320*/  LDG.E R26, desc[UR6][R12.64+0x8] ;  /* 0x000008060c1a7981 */ /* 0x000f22000c1e1900 */
[----:B0-----:R-:W-:-:S05]  /*0330*/  IMAD.WIDE.U32 R22, R3, 0x4, R22 ;  /* 0x0000000403167825 */ /* 0x001fca00078e0016 */
[----:B------:R-:W3:Y:S01]  /*0340*/  LDG.E R19, desc[UR6][R22.64] ;  /* 0x0000000616137981 */ /* 0x000ee2000c1e1900 */
[----:B------:R-:W-:-:S05]  /*0350*/  IMAD.WIDE.U32 R24, R3, 0x4, R22 ;  /* 0x0000000403187825 */ /* 0x000fca00078e0016 */
[----:B------:R-:W4:Y:S01]  /*0360*/  LDG.E R27, desc[UR6][R24.64] ;  /* 0x00000006181b7981 */ /* 0x000f22000c1e1900 */
[----:B------:R-:W-:-:S03]  /*0370*/  IMAD.WIDE.U32 R16, R3, 0x4, R24 ;  /* 0x0000000403107825 */ /* 0x000fc600078e0018 */
[----:B------:R-:W5:Y:S01]  /*0380*/  LDG.E R25, desc[UR6][R12.64+0x14] ;  /* 0x000014060c197981 */ /* 0x000f62000c1e1900 */
[----:B--2---:R-:W-:Y:S01]  /*0390*/  FFMA R29, R15, R28, R14 ;  /* 0x0000001c0f1d7223 */ /* 0x004fe2000000000e */
[C---:B------:R-:W-:Y:S02]  /*03a0*/  IMAD.WIDE.U32 R14, R3.reuse, 0x4, R16 ;  /* 0x00000004030e7825 */ /* 0x040fe400078e0010 */
[----:B------:R3:W2:Y:S02]  /*03b0*/  LDG.E R28, desc[UR6][R16.64] ;  /* 0x00000006101c7981 */ /* 0x0006a4000c1e1900 */
[----:B---3--:R-:W-:Y:S01]  /*03c0*/  FFMA R17, R18, R19, R29 ;  /* 0x0000001312117223 */ /* 0x008fe2000000001d */
[C---:B------:R-:W-:Y:S01]  /*03d0*/  IMAD.WIDE.U32 R18, R3.reuse, 0x4, R14 ;  /* 0x0000000403127825 */ /* 0x040fe200078e000e */
[----:B------:R-:W2:Y:S03]  /*03e0*/  LDG.E R29, desc[UR6][R12.64+0xc] ;  /* 0x00000c060c1d7981 */ /* 0x000ea6000c1e1900 */
[----:B----4-:R-:W-:Y:S01]  /*03f0*/  FFMA R26, R26, R27, R17 ;  /* 0x0000001b1a1a7223 */ /* 0x010fe20000000011 */
[----:B------:R-:W3:Y:S01]  /*0400*/  LDG.E R14, desc[UR6][R14.64] ;  /* 0x000000060e0e7981 */ /* 0x000ee2000c1e1900 */
[----:B------:R-:W-:-:S03]  /*0410*/  IMAD.WIDE.U32 R22, R3, 0x4, R18 ;  /* 0x0000000403167825 */ /* 0x000fc600078e0012 */
[----:B------:R-:W3:Y:S04]  /*0420*/  LDG.E R27, desc[UR6][R12.64+0x10] ;  /* 0x000010060c1b7981 */ /* 0x000ee8000c1e1900 */
[----:B------:R-:W5:Y:S01]  /*0430*/  LDG.E R18, desc[UR6][R18.64] ;  /* 0x0000000612127981 */ /* 0x000f62000c1e1900 */
[----:B------:R-:W-:-:S03]  /*0440*/  IMAD.WIDE.U32 R16, R3, 0x4, R22 ;  /* 0x0000000403107825 */ /* 0x000fc600078e0016 */
[----:B------:R-:W4:Y:S04]  /*0450*/  LDG.E R24, desc[UR6][R22.64] ;  /* 0x0000000616187981 */ /* 0x000f28000c1e1900 */
[----:B------:R-:W4:Y:S04]  /*0460*/  LDG.E R15, desc[UR6][R12.64+0x18] ;  /* 0x000018060c0f7981 */ /* 0x000f28000c1e1900 */
[----:B------:R-:W4:Y:S04]  /*0470*/  LDG.E R19, desc[UR6][R12.64+0x1c] ;  /* 0x00001c060c137981 */ /* 0x000f28000c1e1900 */
[----:B------:R-:W4:Y:S01]  /*0480*/  LDG.E R16, desc[UR6][R16.64] ;  /* 0x0000000610107981 */ /* 0x000f22000c1e1900 */
[----:B------:R-:W-:-:S04]  /*0490*/  IADD3 R21, PT, PT, R21, 0x8, RZ ;  /* 0x0000000815157810 */ /* 0x000fc80007ffe0ff */
[----:B------:R-:W-:Y:S02]  /*04a0*/  ISETP.NE.AND P1, PT, R21, RZ, PT ;  /* 0x000000ff1500720c */ /* 0x000fe40003f25270 */
[----:B------:R-:W-:Y:S02]  /*04b0*/  IADD3 R11, PT, PT, R11, 0x8, RZ ;  /* 0x000000080b0b7810 */ /* 0x000fe40007ffe0ff */
[----:B------:R-:W-:Y:S01]  /*04c0*/  LEA R20, R3, R20, 0x3 ;  /* 0x0000001403147211 */ /* 0x000fe200078e18ff */
[----:B--2---:R-:W-:-:S04]  /*04d0*/  FFMA R26, R29, R28, R26 ;  /* 0x0000001c1d1a7223 */ /* 0x004fc8000000001a */
[----:B---3--:R-:W-:-:S04]  /*04e0*/  FFMA R14, R27, R14, R26 ;  /* 0x0000000e1b0e7223 */ /* 0x008fc8000000001a */
[----:B-----5:R-:W-:-:S04]  /*04f0*/  FFMA R14, R25, R18, R14 ;  /* 0x00000012190e7223 */ /* 0x020fc8000000000e */
[----:B----4-:R-:W-:-:S04]  /*0500*/  FFMA R14, R15, R24, R14 ;  /* 0x000000180f0e7223 */ /* 0x010fc8000000000e */
[----:B------:R-:W-:Y:S01]  /*0510*/  FFMA R14, R19, R16, R14 ;  /* 0x00000010130e7223 */ /* 0x000fe2000000000e */
[----:B------:R-:W-:Y:S06]  /*0520*/  @P1 BRA `(.L_x_10) ;  /* 0xfffffffc00601947 */ /* 0x000fec000383ffff */
[----:B------:R-:W-:-:S07]  /*0530*/  MOV R24, R9 ;  /* 0x0000000900187202 */ /* 0x000fce0000000f00 */
.L_x_9:
[----:B------:R-:W-:-:S13]  /*0540*/  ISETP.NE.AND P1, PT, R6, RZ, PT ;  /* 0x000000ff0600720c */ /* 0x000fda0003f25270 */
[----:B------:R-:W-:Y:S05]  /*0550*/  @!P1 BRA `(.L_x_11) ;  /* 0x0000000000f89947 */ /* 0x000fea0003800000 */
[----:B------:R-:W-:Y:S02]  /*0560*/  IADD3 R11, PT, PT, R6, -0x1, RZ ;  /* 0xffffffff060b7810 */ /* 0x000fe40007ffe0ff */
[----:B------:R-:W-:Y:S02]  /*0570*/  ISETP.NE.AND P2, PT, R4, RZ, PT ;  /* 0x000000ff0400720c */ /* 0x000fe40003f45270 */
[----:B------:R-:W-:-:S13]  /*0580*/  ISETP.GE.U32.AND P1, PT, R11, 0x3, PT ;  /* 0x000000030b00780c */ /* 0x000fda0003f26070 */
[----:B------:R-:W-:Y:S05]  /*0590*/  @!P1 BRA `(.L_x_12) ;  /* 0x00000000006c9947 */ /* 0x000fea0003800000 */
[----:B------:R-:W0:Y:S01]  /*05a0*/  LDC.64 R18, c[0x0][0x388] ;  /* 0x0000e200ff127b82 */ /* 0x000e220000000a00 */
[----:B------:R-:W1:Y:S01]  /*05b0*/  LDCU.64 UR4, c[0x0][0x380] ;  /* 0x00007000ff0477ac */ /* 0x000e620008000a00 */
[----:B------:R-:W-:Y:S01]  /*05c0*/  IMAD R13, R24, R3, R0 ;  /* 0x00000003180d7224 */ /* 0x000fe200078e0200 */
[----:B------:R-:W-:-:S05]  /*05d0*/  IADD3 R11, PT, PT, R5, R24, RZ ;  /* 0x00000018050b7210 */ /* 0x000fca0007ffe0ff */
[----:B------:R-:W2:Y:S01]  /*05e0*/  LDC.64 R20, c[0x0][0x380] ;  /* 0x0000e000ff147b82 */ /* 0x000ea20000000a00 */
[----:B0-----:R-:W-:Y:S01]  /*05f0*/  IMAD.WIDE R18, R13, 0x4, R18 ;  /* 0x000000040d127825 */ /* 0x001fe200078e0212 */
[----:B------:R-:W-:-:S04]  /*0600*/  IADD3 R13, P1, PT, R5, R24, RZ ;  /* 0x00000018050d7210 */ /* 0x000fc80007f3e0ff */
[----:B------:R-:W-:Y:S01]  /*0610*/  IADD3.X R22, PT, PT, RZ, RZ, RZ, P1, !PT ;  /* 0x000000ffff167210 */ /* 0x000fe20000ffe4ff */
[----:B------:R-:W-:Y:S01]  /*0620*/  IMAD.WIDE.U32 R16, R3, 0x4, R18 ;  /* 0x0000000403107825 */ /* 0x000fe200078e0012 */
[----:B-1----:R-:W-:Y:S01]  /*0630*/  LEA R12, P1, R13, UR4, 0x2 ;  /* 0x000000040d0c7c11 */ /* 0x002fe2000f8210ff */
[----:B------:R-:W3:Y:S02]  /*0640*/  LDG.E R18, desc[UR6][R18.64] ;  /* 0x0000000612127981 */ /* 0x000ee4000c1e1900 */
[----:B--2---:R-:W-:Y:S01]  /*0650*/  IMAD.WIDE.U32 R20, R11, 0x4, R20 ;  /* 0x000000040b147825 */ /* 0x004fe200078e0014 */
[----:B------:R-:W-:-:S03]  /*0660*/  LEA.HI.X R13, R13, UR5, R22, 0x2, P1 ;  /* 0x000000050d0d7c11 */ /* 0x000fc600088f1416 */
[C---:B------:R-:W-:Y:S02]  /*0670*/  IMAD.WIDE.U32 R22, R3.reuse, 0x4, R16 ;  /* 0x0000000403167825 */ /* 0x040fe400078e0010 */
[----:B------:R-:W3:Y:S04]  /*0680*/  LDG.E R21, desc[UR6][R20.64] ;  /* 0x0000000614157981 */ /* 0x000ee8000c1e1900 */
[----:B------:R-:W2:Y:S01]  /*0690*/  LDG.E R16, desc[UR6][R16.64] ;  /* 0x0000000610107981 */ /* 0x000ea2000c1e1900 */
[----:B------:R-:W-:-:S03]  /*06a0*/  IMAD.WIDE.U32 R26, R3, 0x4, R22 ;  /* 0x00000004031a7825 */ /* 0x000fc600078e0016 */
[----:B------:R-:W2:Y:S04]  /*06b0*/  LDG.E R11, desc[UR6][R12.64+0x4] ;  /* 0x000004060c0b7981 */ /* 0x000ea8000c1e1900 */
[----:B------:R-:W4:Y:S04]  /*06c0*/  LDG.E R15, desc[UR6][R22.64] ;  /* 0x00000006160f7981 */ /* 0x000f28000c1e1900 */
[----:B------:R-:W4:Y:S04]  /*06d0*/  LDG.E R28, desc[UR6][R12.64+0x8] ;  /* 0x000008060c1c7981 */ /* 0x000f28000c1e1900 */
[----:B------:R-:W5:Y:S04]  /*06e0*/  LDG.E R25, desc[UR6][R12.64+0xc] ;  /* 0x00000c060c197981 */ /* 0x000f68000c1e1900 */
[----:B------:R-:W5:Y:S01]  /*06f0*/  LDG.E R26, desc[UR6][R26.64] ;  /* 0x000000061a1a7981 */ /* 0x000f62000c1e1900 */
[----:B------:R-:W-:Y:S01]  /*0700*/  IADD3 R24, PT, PT, R24, 0x4, RZ ;  /* 0x0000000418187810 */ /* 0x000fe20007ffe0ff */
[----:B---3--:R-:W-:-:S04]  /*0710*/  FFMA R14, R21, R18, R14 ;  /* 0x00000012150e7223 */ /* 0x008fc8000000000e */
[----:B--2---:R-:W-:-:S04]  /*0720*/  FFMA R11, R11, R16, R14 ;  /* 0x000000100b0b7223 */ /* 0x004fc8000000000e */
[----:B----4-:R-:W-:-:S04]  /*0730*/  FFMA R11, R28, R15, R11 ;  /* 0x0000000f1c0b7223 */ /* 0x010fc8000000000b */
[----:B-----5:R-:W-:-:S07]  /*0740*/  FFMA R14, R25, R26, R11 ;  /* 0x0000001a190e7223 */ /* 0x020fce000000000b */
.L_x_12:
[----:B------:R-:W-:Y:S05]  /*0750*/  @!P2 BRA `(.L_x_11) ;  /* 0x000000000078a947 */ /* 0x000fea0003800000 */
[----:B------:R-:W-:Y:S01]  /*0760*/  ISETP.NE.AND P1, PT, R4, 0x1, PT ;  /* 0x000000010400780c */ /* 0x000fe20003f25270 */
[----:B------:R-:W0:Y:S01]  /*0770*/  LDC.64 R22, c[0x0][0x380] ;  /* 0x0000e000ff167b82 */ /* 0x000e220000000a00 */
[----:B------:R-:W-:-:S07]  /*0780*/  LOP3.LUT P2, RZ, R3, 0x1, RZ, 0xc0, !PT ;  /* 0x0000000103ff7812 */ /* 0x000fce000784c0ff */
[----:B------:R-:W1:Y:S04]  /*0790*/  LDC.64 R20, c[0x0][0x388] ;  /* 0x0000e200ff147b82 */ /* 0x000e680000000a00 */
[CC--:B------:R-:W-:Y:S02]  /*07a0*/  @P1 IADD3 R15, PT, PT, R5.reuse, R24.reuse, RZ ;  /* 0x00000018050f1210 */ /* 0x0c0fe40007ffe0ff */
[----:B------:R-:W-:Y:S02]  /*07b0*/  @P1 IADD3 R11, P3, PT, R5, R24, RZ ;  /* 0x00000018050b1210 */ /* 0x000fe40007f7e0ff */
[----:B------:R-:W2:Y:S02]  /*07c0*/  @P1 LDC.64 R18, c[0x0][0x380] ;  /* 0x0000e000ff121b82 */ /* 0x000ea40000000a00 */
[----:B------:R-:W-:-:S06]  /*07d0*/  @P1 IADD3.X R26, PT, PT, RZ, RZ, RZ, P3, !PT ;  /* 0x000000ffff1a1210 */ /* 0x000fcc0001ffe4ff */
[----:B------:R-:W3:Y:S01]  /*07e0*/  LDC.64 R12, c[0x0][0x380] ;  /* 0x0000e000ff0c7b82 */ /* 0x000ee20000000a00 */
[----:B0-----:R-:W-:-:S04]  /*07f0*/  @P1 IMAD.WIDE.U32 R22, R15, 0x4, R22 ;  /* 0x000000040f161825 */ /* 0x001fc800078e0016 */
[C---:B------:R-:W-:Y:S01]  /*0800*/  @P1 IMAD R15, R24.reuse, R3, R0 ;  /* 0x00000003180f1224 */ /* 0x040fe200078e0200 */
[----:B------:R-:W-:Y:S01]  /*0810*/  @P1 IADD3 R24, PT, PT, R24, 0x2, RZ ;  /* 0x0000000218181810 */ /* 0x000fe20007ffe0ff */
[----:B------:R-:W4:Y:S01]  /*0820*/  @P1 LDG.E R23, desc[UR6][R22.64] ;  /* 0x0000000616171981 */ /* 0x000f22000c1e1900 */
[----:B------:R-:W0:Y:S01]  /*0830*/  LDC.64 R16, c[0x0][0x388] ;  /* 0x0000e200ff107b82 */ /* 0x000e220000000a00 */
[----:B-1----:R-:W-:Y:S01]  /*0840*/  @P1 IMAD.WIDE R20, R15, 0x4, R20 ;  /* 0x000000040f141825 */ /* 0x002fe200078e0214 */
[----:B------:R-:W-:-:S03]  /*0850*/  @P2 IADD3 R15, PT, PT, R5, R24, RZ ;  /* 0x00000018050f2210 */ /* 0x000fc60007ffe0ff */
[----:B------:R-:W-:Y:S01]  /*0860*/  @P2 IMAD R27, R24, R3, R0 ;  /* 0x00000003181b2224 */ /* 0x000fe200078e0200 */
[----:B--2---:R-:W-:Y:S01]  /*0870*/  @P1 LEA R18, P4, R11, R18, 0x2 ;  /* 0x000000120b121211 */ /* 0x004fe200078810ff */
[----:B------:R-:W-:-:S03]  /*0880*/  @P1 IMAD.WIDE.U32 R24, R3, 0x4, R20 ;  /* 0x0000000403181825 */ /* 0x000fc600078e0014 */
[----:B------:R-:W-:Y:S02]  /*0890*/  @P1 LEA.HI.X R19, R11, R19, R26, 0x2, P4 ;  /* 0x000000130b131211 */ /* 0x000fe400020f141a */
[----:B------:R-:W4:Y:S01]  /*08a0*/  @P1 LDG.E R11, desc[UR6][R20.64] ;  /* 0x00000006140b1981 */ /* 0x000f22000c1e1900 */
[----:B---3--:R-:W-:-:S03]  /*08b0*/  @P2 IMAD.WIDE.U32 R12, R15, 0x4, R12 ;  /* 0x000000040f0c2825 */ /* 0x008fc600078e000c */
[----:B------:R-:W2:Y:S04]  /*08c0*/  @P1 LDG.E R18, desc[UR6][R18.64+0x4] ;  /* 0x0000040612121981 */ /* 0x000ea8000c1e1900 */
[----:B------:R-:W2:Y:S01]  /*08d0*/  @P1 LDG.E R24, desc[UR6][R24.64] ;  /* 0x0000000618181981 */ /* 0x000ea2000c1e1900 */
[----:B0-----:R-:W-:-:S03]  /*08e0*/  @P2 IMAD.WIDE R16, R27, 0x4, R16 ;  /* 0x000000041b102825 */ /* 0x001fc600078e0210 */
[----:B------:R-:W3:Y:S04]  /*08f0*/  @P2 LDG.E R13, desc[UR6][R12.64] ;  /* 0x000000060c0d2981 */ /* 0x000ee8000c1e1900 */
[----:B------:R-:W3:Y:S01]  /*0900*/  @P2 LDG.E R16, desc[UR6][R16.64] ;  /* 0x0000000610102981 */ /* 0x000ee2000c1e1900 */
[----:B----4-:R-:W-:-:S04]  /*0910*/  @P1 FFMA R11, R23, R11, R14 ;  /* 0x0000000b170b1223 */ /* 0x010fc8000000000e */
[----:B--2---:R-:W-:-:S04]  /*0920*/  @P1 FFMA R14, R18, R24, R11 ;  /* 0x00000018120e1223 */ /* 0x004fc8000000000b */
[----:B---3--:R-:W-:-:S07]  /*0930*/  @P2 FFMA R14, R13, R16, R14 ;  /* 0x000000100d0e2223 */ /* 0x008fce000000000e */
.L_x_11:
[----:B------:R-:W0:Y:S01]  /*0940*/  LDC.64 R12, c[0x0][0x390] ;  /* 0x0000e400ff0c7b82 */ /* 0x000e220000000a00 */
[----:B------:R-:W-:-:S05]  /*0950*/  IADD3 R3, PT, PT, R5, R0, RZ ;  /* 0x0000000005037210 */ /* 0x000fca0007ffe0ff */
[----:B0-----:R-:W-:-:S05]  /*0960*/  IMAD.WIDE R12, R3, 0x4, R12 ;  /* 0x00000004030c7825 */ /* 0x001fca00078e020c */
[----:B------:R0:W-:Y:S02]  /*0970*/  STG.E desc[UR6][R12.64], R14 ;  /* 0x0000000e0c007986 */ /* 0x0001e4000c101906 */
.L_x_8:
[----:B------:R-:W-:Y:S05]  /*0980*/  BSYNC.RECONVERGENT B0 ;  /* 0x0000000000007941 */ /* 0x000fea0003800200 */
.L_x_7:
[----:B------:R-:W-:Y:S01]  /*0990*/  UPLOP3.LUT UP0, UPT, UPT, UPT, UPT, 0x40, 0x4 ;  /* 0x000000000004789c */ /* 0x000fe20003f0e870 */
[----:B------:R-:W-:Y:S01]  /*09a0*/  UMOV UR4, 0x1 ;  /* 0x0000000100047882 */ /* 0x000fe20000000000 */
[----:B------:R-:W-:Y:S09]  /*09b0*/  BRA.U UP2, `(.L_x_13) ;  /* 0xfffffff902047547 */ /* 0x000ff2000b83ffff */
[----:B------:R-:W-:Y:S01]  /*09c0*/  UPLOP3.LUT UP0, UPT, UPT, UPT, UPT, 0x40, 0x4 ;  /* 0x000000000004789c */ /* 0x000fe20003f0e870 */
[----:B------:R-:W-:Y:S01]  /*09d0*/  UMOV UR4, 0x1 ;  /* 0x0000000100047882 */ /* 0x000fe20000000000 */
[----:B------:R-:W-:Y:S09]  /*09e0*/  BRA.U UP1, `(.L_x_14) ;  /* 0xfffffff501e07547 */ /* 0x000ff2000b83ffff */
[----:B------:R-:W-:Y:S05]  /*09f0*/  EXIT ;  /* 0x000000000000794d */ /* 0x000fea0003800000 */
.L_x_15:
        /* <DEDUP_REMOVED lines=16> */
.L_x_30:


//--------------------- .text._Z19cudaMatrixMulSharedPfS_S_ii --------------------------
	.section	.text._Z19cudaMatrixMulSharedPfS_S_ii,"ax",@progbits
	.align	128
        .global         _Z19cudaMatrixMulSharedPfS_S_ii
        .type           _Z19cudaMatrixMulSharedPfS_S_ii,@function
        .size           _Z19cudaMatrixMulSharedPfS_S_ii,(.L_x_31 - _Z19cudaMatrixMulSharedPfS_S_ii)
        .other          _Z19cudaMatrixMulSharedPfS_S_ii,@"STO_CUDA_ENTRY STV_DEFAULT"
_Z19cudaMatrixMulSharedPfS_S_ii:
.text._Z19cudaMatrixMulSharedPfS_S_ii:
[----:B------:R-:W-:Y:S08]  /*0000*/  LDC R1, c[0x0][0x37c] ;  /* 0x0000df00ff017b82 */ /* 0x000ff00000000800 */
[----:B------:R-:W0:Y:S01]  /*0010*/  LDC.64 R2, c[0x0][0x398] ;  /* 0x0000e600ff027b82 */ /* 0x000e220000000a00 */
[----:B------:R-:W1:Y:S01]  /*0020*/  LDCU.64 UR6, c[0x0][0x358] ;  /* 0x00006b00ff0677ac */ /* 0x000e620008000a00 */
[----:B------:R-:W-:-:S06]  /*0030*/  MOV R18, RZ ;  /* 0x000000ff00127202 */ /* 0x000fcc0000000f00 */
[----:B------:R-:W-:Y:S08]  /*0040*/  S2UR UR4, SR_CTAID.Y ;  /* 0x00000000000479c3 */ /* 0x000ff00000002600 */
[----:B------:R-:W2:Y:S01]  /*0050*/  S2UR UR5, SR_CTAID.X ;  /* 0x00000000000579c3 */ /* 0x000ea20000002500 */
[----:B0-----:R-:W-:Y:S02]  /*0060*/  IABS R11, R3 ;  /* 0x00000003000b7213 */ /* 0x001fe40000000000 */
[----:B------:R-:W-:-:S02]  /*0070*/  IADD3 R0, PT, PT, R3, R2, RZ ;  /* 0x0000000203007210 */ /* 0x000fc40007ffe0ff */
[----:B------:R-:W0:Y:S03]  /*0080*/  I2F.RP R7, R11 ;  /* 0x0000000b00077306 */ /* 0x000e260000209400 */
[----:B------:R-:W-:-:S05]  /*0090*/  VIADD R6, R0, 0xffffffff ;  /* 0xffffffff00067836 */ /* 0x000fca0000000000 */
[----:B------:R-:W-:Y:S02]  /*00a0*/  IABS R0, R6 ;  /* 0x0000000600007213 */ /* 0x000fe40000000000 */
[----:B------:R-:W-:-:S04]  /*00b0*/  LOP3.LUT R6, R6, R3, RZ, 0x3c, !PT ;  /* 0x0000000306067212 */ /* 0x000fc800078e3cff */
[----:B------:R-:W-:Y:S01]  /*00c0*/  ISETP.GE.AND P1, PT, R6, RZ, PT ;  /* 0x000000ff0600720c */ /* 0x000fe20003f26270 */
[----:B0-----:R-:W0:Y:S02]  /*00d0*/  MUFU.RCP R7, R7 ;  /* 0x0000000700077308 */ /* 0x001e240000001000 */
[----:B0-----:R-:W-:-:S06]  /*00e0*/  IADD3 R4, PT, PT, R7, 0xffffffe, RZ ;  /* 0x0ffffffe07047810 */ /* 0x001fcc0007ffe0ff */
[----:B------:R0:W3:Y:S02]  /*00f0*/  F2I.FTZ.U32.TRUNC.NTZ R5, R4 ;  /* 0x0000000400057305 */ /* 0x0000e4000021f000 */
[----:B0-----:R-:W-:Y:S02]  /*0100*/  HFMA2 R4, -RZ, RZ, 0, 0 ;  /* 0x00000000ff047431 */ /* 0x001fe400000001ff */
[----:B---3--:R-:W-:-:S04]  /*0110*/  IMAD.MOV R8, RZ, RZ, -R5 ;  /* 0x000000ffff087224 */ /* 0x008fc800078e0a05 */
[----:B------:R-:W-:Y:S02]  /*0120*/  IMAD R9, R8, R11, RZ ;  /* 0x0000000b08097224 */ /* 0x000fe400078e02ff */
[----:B------:R-:W2:Y:S02]  /*0130*/  S2R R8, SR_TID.X ;  /* 0x0000000000087919 */ /* 0x000ea40000002100 */
[----:B------:R-:W-:-:S06]  /*0140*/  IMAD.HI.U32 R5, R5, R9, R4 ;  /* 0x0000000905057227 */ /* 0x000fcc00078e0004 */
[----:B------:R-:W-:-:S04]  /*0150*/  IMAD.HI.U32 R9, R5, R0, RZ ;  /* 0x0000000005097227 */ /* 0x000fc800078e00ff */
[----:B------:R-:W-:-:S04]  /*0160*/  IMAD.MOV R4, RZ, RZ, -R9 ;  /* 0x000000ffff047224 */ /* 0x000fc800078e0a09 */
[----:B------:R-:W-:-:S05]  /*0170*/  IMAD R0, R11, R4, R0 ;  /* 0x000000040b007224 */ /* 0x000fca00078e0200 */
[----:B------:R-:W-:Y:S01]  /*0180*/  ISETP.GT.U32.AND P2, PT, R11, R0, PT ;  /* 0x000000000b00720c */ /* 0x000fe20003f44070 */
[----:B--2---:R-:W-:-:S12]  /*0190*/  IMAD R13, R3, UR5, R8 ;  /* 0x00000005030d7c24 */ /* 0x004fd8000f8e0208 */
[-C--:B------:R-:W-:Y:S01]  /*01a0*/  @!P2 IADD3 R0, PT, PT, R0, -R11.reuse, RZ ;  /* 0x8000000b0000a210 */ /* 0x080fe20007ffe0ff */
[----:B------:R-:W-:Y:S01]  /*01b0*/  @!P2 VIADD R9, R9, 0x1 ;  /* 0x000000010909a836 */ /* 0x000fe20000000000 */
[----:B------:R-:W-:Y:S02]  /*01c0*/  ISETP.NE.AND P2, PT, R3, RZ, PT ;  /* 0x000000ff0300720c */ /* 0x000fe40003f45270 */
[----:B------:R-:W-:Y:S02]  /*01d0*/  ISETP.GE.U32.AND P0, PT, R0, R11, PT ;  /* 0x0000000b0000720c */ /* 0x000fe40003f06070 */
[----:B------:R-:W0:Y:S11]  /*01e0*/  S2R R0, SR_TID.Y ;  /* 0x0000000000007919 */ /* 0x000e360000002200 */
[----:B------:R-:W-:-:S05]  /*01f0*/  @P0 IADD3 R9, PT, PT, R9, 0x1, RZ ;  /* 0x0000000109090810 */ /* 0x000fca0007ffe0ff */
[----:B------:R-:W-:Y:S01]  /*0200*/  @!P1 IMAD.MOV R9, RZ, RZ, -R9 ;  /* 0x000000ffff099224 */ /* 0x000fe200078e0a09 */
[----:B------:R-:W-:-:S04]  /*0210*/  @!P2 LOP3.LUT R9, RZ, R3, RZ, 0x33, !PT ;  /* 0x00000003ff09a212 */ /* 0x000fc800078e33ff */
[----:B------:R-:W-:Y:S01]  /*0220*/  ISETP.GE.AND P0, PT, R9, 0x1, PT ;  /* 0x000000010900780c */ /* 0x000fe20003f06270 */
[----:B0-----:R-:W-:-:S12]  /*0230*/  IMAD R11, R3, UR4, R0 ;  /* 0x00000004030b7c24 */ /* 0x001fd8000f8e0200 */
[----:B-1----:R-:W-:Y:S05]  /*0240*/  @!P0 BRA `(.L_x_16) ;  /* 0x0000000800288947 */ /* 0x002fea0003800000 */
[----:B------:R-:W0:Y:S01]  /*0250*/  S2UR UR5, SR_CgaCtaId ;  /* 0x00000000000579c3 */ /* 0x000e220000008800 */
[CC--:B------:R-:W-:Y:S01]  /*0260*/  IMAD R2, R3.reuse, R3.reuse, RZ ;  /* 0x0000000303027224 */ /* 0x0c0fe200078e02ff */
[----:B------:R-:W-:Y:S01]  /*0270*/  UMOV UR4, 0x400 ;  /* 0x0000040000047882 */ /* 0x000fe20000000000 */
[C---:B------:R-:W-:Y:S01]  /*0280*/  LOP3.LUT R10, R3.reuse, 0x7ffffff8, RZ, 0xc0, !PT ;  /* 0x7ffffff8030a7812 */ /* 0x040fe200078ec0ff */
[----:B------:R-:W-:Y:S01]  /*0290*/  IMAD R15, R0, R3, RZ ;  /* 0x00000003000f7224 */ /* 0x000fe200078e02ff */
[C---:B------:R-:W-:Y:S01]  /*02a0*/  LOP3.LUT R20, R3.reuse, 0x7, RZ, 0xc0, !PT ;  /* 0x0000000703147812 */ /* 0x040fe200078ec0ff */
[----:B------:R-:W-:Y:S01]  /*02b0*/  IMAD.SHL.U32 R5, R2, 0x4, RZ ;  /* 0x0000000402057824 */ /* 0x000fe200078e00ff */
[----:B------:R-:W-:Y:S01]  /*02c0*/  LOP3.LUT R12, R3, 0x3, RZ, 0xc0, !PT ;  /* 0x00000003030c7812 */ /* 0x000fe200078ec0ff */
[----:B------:R-:W-:Y:S01]  /*02d0*/  IMAD.MOV.U32 R18, RZ, RZ, RZ ;  /* 0x000000ffff127224 */ /* 0x000fe200078e00ff */
[----:B------:R-:W-:Y:S02]  /*02e0*/  IADD3 R14, PT, PT, -R10, RZ, RZ ;  /* 0x000000ff0a0e7210 */ /* 0x000fe40007ffe1ff */
[----:B------:R-:W-:Y:S01]  /*02f0*/  LEA R17, R8, R5, 0x2 ;  /* 0x0000000508117211 */ /* 0x000fe200078e10ff */
[----:B0-----:R-:W-:-:S03]  /*0300*/  ULEA UR5, UR5, UR4, 0x18 ;  /* 0x0000000405057291 */ /* 0x001fc6000f8ec0ff */
[----:B------:R-:W-:-:S03]  /*0310*/  UMOV UR4, URZ ;  /* 0x000000ff00047c82 */ /* 0x000fc60008000000 */
[----:B------:R-:W-:Y:S01]  /*0320*/  VIADD R16, R5, UR5 ;  /* 0x0000000505107c36 */ /* 0x000fe20008000000 */
[----:B------:R-:W-:-:S07]  /*0330*/  IADD3 R17, PT, PT, R17, UR5, RZ ;  /* 0x0000000511117c10 */ /* 0x000fce000fffe0ff */
.L_x_22:
[----:B0-----:R-:W0:Y:S01]  /*0340*/  LDC.64 R2, c[0x0][0x398] ;  /* 0x0000e600ff027b82 */ /* 0x001e220000000a00 */
[----:B------:R-:W-:Y:S02]  /*0350*/  HFMA2 R23, -RZ, RZ, 0, 0 ;  /* 0x00000000ff177431 */ /* 0x000fe400000001ff */
[C---:B0-----:R-:W-:Y:S02]  /*0360*/  IMAD R19, R3.reuse, UR4, R8 ;  /* 0x0000000403137c24 */ /* 0x041fe4000f8e0208 */
[----:B------:R-:W-:-:S03]  /*0370*/  IMAD R21, R3, UR4, R0 ;  /* 0x0000000403157c24 */ /* 0x000fc6000f8e0200 */
[-C--:B------:R-:W-:Y:S02]  /*0380*/  ISETP.GE.U32.AND P0, PT, R19, R2.reuse, PT ;  /* 0x000000021300720c */ /* 0x080fe40003f06070 */
[-C--:B------:R-:W-:Y:S02]  /*0390*/  ISETP.GE.U32.AND P1, PT, R21, R2.reuse, PT ;  /* 0x000000021500720c */ /* 0x080fe40003f26070 */
[-C--:B------:R-:W-:Y:S02]  /*03a0*/  ISETP.GE.OR P0, PT, R11, R2.reuse, P0 ;  /* 0x000000020b00720c */ /* 0x080fe40000706670 */
[----:B------:R-:W-:-:S11]  /*03b0*/  ISETP.GE.OR P1, PT, R13, R2, P1 ;  /* 0x000000020d00720c */ /* 0x000fd60000f26670 */
[----:B------:R-:W0:Y:S01]  /*03c0*/  @!P0 LDC.64 R6, c[0x0][0x380] ;  /* 0x0000e000ff068b82 */ /* 0x000e220000000a00 */
[-C--:B------:R-:W-:Y:S02]  /*03d0*/  @!P0 IMAD R19, R11, R2.reuse, R19 ;  /* 0x000000020b138224 */ /* 0x080fe400078e0213 */
[----:B------:R-:W-:-:S05]  /*03e0*/  @!P1 IMAD R21, R21, R2, R13 ;  /* 0x0000000215159224 */ /* 0x000fca00078e020d */
[----:B------:R-:W1:Y:S01]  /*03f0*/  @!P1 LDC.64 R4, c[0x0][0x388] ;  /* 0x0000e200ff049b82 */ /* 0x000e620000000a00 */
[----:B0-----:R-:W-:-:S04]  /*0400*/  @!P0 IMAD.WIDE.U32 R6, R19, 0x4, R6 ;  /* 0x0000000413068825 */ /* 0x001fc800078e0006 */
[----:B------:R-:W-:Y:S02]  /*0410*/  IMAD.MOV.U32 R19, RZ, RZ, RZ ;  /* 0x000000ffff137224 */ /* 0x000fe400078e00ff */
[----:B-1----:R-:W-:-:S04]  /*0420*/  @!P1 IMAD.WIDE.U32 R4, R21, 0x4, R4 ;  /* 0x0000000415049825 */ /* 0x002fc800078e0004 */
[----:B------:R-:W2:Y:S04]  /*0430*/  @!P0 LDG.E R19, desc[UR6][R6.64] ;  /* 0x0000000606138981 */ /* 0x000ea8000c1e1900 */
[----:B------:R-:W3:Y:S01]  /*0440*/  @!P1 LDG.E R23, desc[UR6][R4.64] ;  /* 0x0000000604179981 */ /* 0x000ee2000c1e1900 */
[----:B------:R-:W-:Y:S01]  /*0450*/  IMAD.IADD R21, R15, 0x1, R8 ;  /* 0x000000010f157824 */ /* 0x000fe200078e0208 */
[----:B------:R-:W-:Y:S01]  /*0460*/  ISETP.GE.AND P1, PT, R3, 0x1, PT ;  /* 0x000000010300780c */ /* 0x000fe20003f26270 */
[----:B------:R-:W-:-:S03]  /*0470*/  UIADD3 UR4, UPT, UPT, UR4, 0x1, URZ ;  /* 0x0000000104047890 */ /* 0x000fc6000fffe0ff */
[C---:B------:R-:W-:Y:S02]  /*0480*/  LEA R22, R21.reuse, UR5, 0x2 ;  /* 0x0000000515167c11 */ /* 0x040fe4000f8e10ff */
[----:B------:R-:W-:Y:S02]  /*0490*/  LEA R24, R21, R16, 0x2 ;  /* 0x0000001015187211 */ /* 0x000fe400078e10ff */
[----:B------:R-:W-:Y:S01]  /*04a0*/  ISETP.NE.AND P0, PT, R9, UR4, PT ;  /* 0x0000000409007c0c */ /* 0x000fe2000bf05270 */
[----:B--2---:R0:W-:Y:S04]  /*04b0*/  STS [R22], R19 ;  /* 0x0000001316007388 */ /* 0x0041e80000000800 */
[----:B---3--:R0:W-:Y:S01]  /*04c0*/  STS [R24], R23 ;  /* 0x0000001718007388 */ /* 0x0081e20000000800 */
[----:B------:R-:W-:Y:S06]  /*04d0*/  BAR.SYNC.DEFER_BLOCKING 0x0 ;  /* 0x0000000000007b1d */ /* 0x000fec0000010000 */
[----:B------:R-:W-:Y:S05]  /*04e0*/  @!P1 BRA `(.L_x_17) ;  /* 0x0000000400789947 */ /* 0x000fea0003800000 */
[----:B------:R-:W-:Y:S01]  /*04f0*/  ISETP.GE.U32.AND P1, PT, R3, 0x8, PT ;  /* 0x000000080300780c */ /* 0x000fe20003f26070 */
[----:B------:R-:W-:-:S12]  /*0500*/  IMAD.MOV.U32 R4, RZ, RZ, RZ ;  /* 0x000000ffff047224 */ /* 0x000fd800078e00ff */
[----:B------:R-:W-:Y:S05]  /*0510*/  @!P1 BRA `(.L_x_18) ;  /* 0x0000000000a49947 */ /* 0x000fea0003800000 */
[----:B------:R-:W-:Y:S01]  /*0520*/  LEA R6, R15, UR5, 0x2 ;  /* 0x000000050f067c11 */ /* 0x000fe2000f8e10ff */
[----:B------:R-:W-:Y:S01]  /*0530*/  IMAD.MOV.U32 R5, RZ, RZ, R14 ;  /* 0x000000ffff057224 */ /* 0x000fe200078e000e */
[----:B------:R-:W-:Y:S02]  /*0540*/  MOV R4, R17 ;  /* 0x0000001100047202 */ /* 0x000fe40000000f00 */
[----:B------:R-:W-:-:S07]  /*0550*/  IADD3 R6, PT, PT, R6, 0x10, RZ ;  /* 0x0000001006067810 */ /* 0x000fce0007ffe0ff */
.L_x_19:
[----:B------:R-:W-:Y:S01]  /*0560*/  LDS R21, [R6+-0x10] ;  /* 0xfffff00006157984 */ /* 0x000fe20000000800 */
[----:B------:R-:W-:Y:S01]  /*0570*/  IMAD R26, R3, 0x4, R4 ;  /* 0x00000004031a7824 */ /* 0x000fe200078e0204 */
[----:B------:R-:W-:Y:S02]  /*0580*/  IADD3 R5, PT, PT, R5, 0x8, RZ ;  /* 0x0000000805057810 */ /* 0x000fe40007ffe0ff */
[----:B0-----:R0:W1:Y:S02]  /*0590*/  LDS R23, [R4] ;  /* 0x0000000004177984 */ /* 0x0010640000000800 */
[----:B------:R-:W-:Y:S02]  /*05a0*/  LEA R28, R3, R26, 0x2 ;  /* 0x0000001a031c7211 */ /* 0x000fe400078e10ff */
[----:B------:R-:W-:Y:S01]  /*05b0*/  LDS R7, [R6+-0xc] ;  /* 0xfffff40006077984 */ /* 0x000fe20000000800 */
[----:B------:R-:W-:Y:S02]  /*05c0*/  ISETP.NE.AND P1, PT, R5, RZ, PT ;  /* 0x000000ff0500720c */ /* 0x000fe40003f25270 */
[C---:B------:R-:W-:Y:S01]  /*05d0*/  IMAD R25, R3.reuse, 0x4, R28 ;  /* 0x0000000403197824 */ /* 0x040fe200078e021c */
[----:B------:R-:W2:Y:S01]  /*05e0*/  LDS R26, [R26] ;  /* 0x000000001a1a7984 */ /* 0x000ea20000000800 */
[----:B0-----:R-:W-:-:S03]  /*05f0*/  IMAD R4, R3, 0x20, R4 ;  /* 0x0000002003047824 */ /* 0x001fc600078e0204 */
[----:B------:R0:W-:Y:S04]  /*0600*/  LDS R19, [R28] ;  /* 0x000000001c137984 */ /* 0x0001e80000000800 */
[----:B------:R-:W3:Y:S01]  /*0610*/  LDS R22, [R6+-0x8] ;  /* 0xfffff80006167984 */ /* 0x000ee20000000800 */
[----:B-1----:R-:W-:Y:S01]  /*0620*/  FFMA R24, R21, R23, R18 ;  /* 0x0000001715187223 */ /* 0x002fe20000000012 */
[C---:B------:R-:W-:Y:S02]  /*0630*/  LEA R23, R3.reuse, R25, 0x2 ;  /* 0x0000001903177211 */ /* 0x040fe400078e10ff */
[----:B------:R-:W-:Y:S04]  /*0640*/  LDS R18, [R6+-0x4] ;  /* 0xfffffc0006127984 */ /* 0x000fe80000000800 */
[----:B------:R-:W1:Y:S01]  /*0650*/  LDS R21, [R25] ;  /* 0x0000000019157984 */ /* 0x000e620000000800 */
[----:B------:R-:W-:-:S02]  /*0660*/  IMAD R27, R3, 0x4, R23 ;  /* 0x00000004031b7824 */ /* 0x000fc400078e0217 */
[----:B--2---:R-:W-:Y:S02]  /*0670*/  FFMA R7, R7, R26, R24 ;  /* 0x0000001a07077223 */ /* 0x004fe40000000018 */
[----:B------:R-:W-:Y:S01]  /*0680*/  LDS R26, [R6+0x8] ;  /* 0x00000800061a7984 */ /* 0x000fe20000000800 */
[----:B0-----:R-:W-:-:S03]  /*0690*/  LEA R28, R3, R27, 0x2 ;  /* 0x0000001b031c7211 */ /* 0x001fc600078e10ff */
[----:B------:R-:W-:Y:S01]  /*06a0*/  LDS R27, [R27] ;  /* 0x000000001b1b7984 */ /* 0x000fe20000000800 */
[----:B---3--:R-:W-:-:S03]  /*06b0*/  FFMA R19, R22, R19, R7 ;  /* 0x0000001316137223 */ /* 0x008fc60000000007 */
[----:B------:R-:W-:Y:S04]  /*06c0*/  LDS R7, [R6] ;  /* 0x0000000006077984 */ /* 0x000fe80000000800 */
[----:B------:R-:W0:Y:S01]  /*06d0*/  LDS R22, [R23] ;  /* 0x0000000017167984 */ /* 0x000e220000000800 */
[----:B-1----:R-:W-:Y:S01]  /*06e0*/  FFMA R24, R18, R21, R19 ;  /* 0x0000001512187223 */ /* 0x002fe20000000013 */
[----:B------:R-:W-:Y:S02]  /*06f0*/  IMAD R21, R3, 0x4, R28 ;  /* 0x0000000403157824 */ /* 0x000fe400078e021c */
[----:B------:R-:W1:Y:S04]  /*0700*/  LDS R18, [R6+0x4] ;  /* 0x0000040006127984 */ /* 0x000e680000000800 */
[----:B------:R-:W2:Y:S04]  /*0710*/  LDS R28, [R28] ;  /* 0x000000001c1c7984 */ /* 0x000ea80000000800 */
[----:B------:R-:W-:Y:S04]  /*0720*/  LDS R21, [R21] ;  /* 0x0000000015157984 */ /* 0x000fe80000000800 */
[----:B------:R3:W4:Y:S01]  /*0730*/  LDS R19, [R6+0xc] ;  /* 0x00000c0006137984 */ /* 0x0007220000000800 */
[----:B0-----:R-:W-:Y:S01]  /*0740*/  FFMA R7, R7, R22, R24 ;  /* 0x0000001607077223 */ /* 0x001fe20000000018 */
[----:B---3--:R-:W-:-:S03]  /*0750*/  IADD3 R6, PT, PT, R6, 0x20, RZ ;  /* 0x0000002006067810 */ /* 0x008fc60007ffe0ff */
[----:B-1----:R-:W-:-:S04]  /*0760*/  FFMA R7, R18, R27, R7 ;  /* 0x0000001b12077223 */ /* 0x002fc80000000007 */
[----:B--2---:R-:W-:-:S04]  /*0770*/  FFMA R7, R26, R28, R7 ;  /* 0x0000001c1a077223 */ /* 0x004fc80000000007 */
[----:B----4-:R-:W-:Y:S01]  /*0780*/  FFMA R18, R19, R21, R7 ;  /* 0x0000001513127223 */ /* 0x010fe20000000007 */
[----:B------:R-:W-:Y:S06]  /*0790*/  @P1 BRA `(.L_x_19) ;  /* 0xfffffffc00701947 */ /* 0x000fec000383ffff */
[----:B------:R-:W-:-:S07]  /*07a0*/  IMAD.MOV.U32 R4, RZ, RZ, R10 ;  /* 0x000000ffff047224 */ /* 0x000fce00078e000a */
.L_x_18:
[----:B------:R-:W-:-:S13]  /*07b0*/  ISETP.NE.AND P1, PT, R20, RZ, PT ;  /* 0x000000ff1400720c */ /* 0x000fda0003f25270 */
[----:B------:R-:W-:Y:S05]  /*07c0*/  @!P1 BRA `(.L_x_17) ;  /* 0x0000000000c09947 */ /* 0x000fea0003800000 */
[----:B------:R-:W-:Y:S02]  /*07d0*/  IADD3 R5, PT, PT, R20, -0x1, RZ ;  /* 0xffffffff14057810 */ /* 0x000fe40007ffe0ff */
[----:B------:R-:W-:Y:S02]  /*07e0*/  ISETP.NE.AND P2, PT, R12, RZ, PT ;  /* 0x000000ff0c00720c */ /* 0x000fe40003f45270 */
[----:B------:R-:W-:-:S13]  /*07f0*/  ISETP.GE.U32.AND P1, PT, R5, 0x3, PT ;  /* 0x000000030500780c */ /* 0x000fda0003f26070 */
[----:B------:R-:W-:Y:S05]  /*0800*/  @!P1 BRA `(.L_x_20) ;  /* 0x0000000000509947 */ /* 0x000fea0003800000 */
[C---:B------:R-:W-:Y:S02]  /*0810*/  IMAD R7, R4.reuse, R3, R8 ;  /* 0x0000000304077224 */ /* 0x040fe400078e0208 */
[----:B------:R-:W-:Y:S01]  /*0820*/  IMAD.IADD R5, R15, 0x1, R4 ;  /* 0x000000010f057824 */ /* 0x000fe200078e0204 */
[----:B------:R-:W-:Y:S02]  /*0830*/  IADD3 R4, PT, PT, R4, 0x4, RZ ;  /* 0x0000000404047810 */ /* 0x000fe40007ffe0ff */
[----:B------:R-:W-:Y:S02]  /*0840*/  LEA R6, R7, R16, 0x2 ;  /* 0x0000001007067211 */ /* 0x000fe400078e10ff */
[----:B------:R-:W-:-:S03]  /*0850*/  LEA R5, R5, UR5, 0x2 ;  /* 0x0000000505057c11 */ /* 0x000fc6000f8e10ff */
[C---:B0-----:R-:W-:Y:S01]  /*0860*/  IMAD R24, R3.reuse, 0x4, R6 ;  /* 0x0000000403187824 */ /* 0x041fe200078e0206 */
[----:B------:R-:W-:Y:S04]  /*0870*/  LDS R19, [R6] ;  /* 0x0000000006137984 */ /* 0x000fe80000000800 */
[----:B------:R-:W0:Y:S01]  /*0880*/  LDS R7, [R5] ;  /* 0x0000000005077984 */ /* 0x000e220000000800 */
[----:B------:R-:W-:-:S03]  /*0890*/  LEA R28, R3, R24, 0x2 ;  /* 0x00000018031c7211 */ /* 0x000fc600078e10ff */
[----:B------:R-:W-:Y:S02]  /*08a0*/  LDS R22, [R5+0x4] ;  /* 0x0000040005167984 */ /* 0x000fe40000000800 */
[----:B------:R-:W-:Y:S02]  /*08b0*/  IMAD R23, R3, 0x4, R28 ;  /* 0x0000000403177824 */ /* 0x000fe400078e021c */
[----:B------:R-:W1:Y:S04]  /*08c0*/  LDS R24, [R24] ;  /* 0x0000000018187984 */ /* 0x000e680000000800 */
[----:B------:R-:W-:Y:S04]  /*08d0*/  LDS R26, [R5+0x8] ;  /* 0x00000800051a7984 */ /* 0x000fe80000000800 */
[----:B------:R-:W2:Y:S04]  /*08e0*/  LDS R28, [R28] ;  /* 0x000000001c1c7984 */ /* 0x000ea80000000800 */
[----:B------:R-:W-:Y:S04]  /*08f0*/  LDS R21, [R5+0xc] ;  /* 0x00000c0005157984 */ /* 0x000fe80000000800 */
[----:B------:R-:W3:Y:S01]  /*0900*/  LDS R23, [R23] ;  /* 0x0000000017177984 */ /* 0x000ee20000000800 */
[----:B0-----:R-:W-:-:S04]  /*0910*/  FFMA R7, R7, R19, R18 ;  /* 0x0000001307077223 */ /* 0x001fc80000000012 */
[----:B-1----:R-:W-:-:S04]  /*0920*/  FFMA R7, R22, R24, R7 ;  /* 0x0000001816077223 */ /* 0x002fc80000000007 */
[----:B--2---:R-:W-:-:S04]  /*0930*/  FFMA R7, R26, R28, R7 ;  /* 0x0000001c1a077223 */ /* 0x004fc80000000007 */
[----:B---3--:R-:W-:-:S07]  /*0940*/  FFMA R18, R21, R23, R7 ;  /* 0x0000001715127223 */ /* 0x008fce0000000007 */
.L_x_20:
[----:B------:R-:W-:Y:S05]  /*0950*/  @!P2 BRA `(.L_x_17) ;  /* 0x00000000005ca947 */ /* 0x000fea0003800000 */
[----:B------:R-:W-:Y:S02]  /*0960*/  ISETP.NE.AND P1, PT, R12, 0x1, PT ;  /* 0x000000010c00780c */ /* 0x000fe40003f25270 */
[----:B------:R-:W-:-:S11]  /*0970*/  LOP3.LUT P2, RZ, R3, 0x1, RZ, 0xc0, !PT ;  /* 0x0000000103ff7812 */ /* 0x000fd6000784c0ff */
[----:B------:R-:W-:Y:S05]  /*0980*/  @!P1 BRA `(.L_x_21) ;  /* 0x0000000000309947 */ /* 0x000fea0003800000 */
[C---:B------:R-:W-:Y:S02]  /*0990*/  IMAD R7, R4.reuse, R3, R8 ;  /* 0x0000000304077224 */ /* 0x040fe400078e0208 */
[----:B------:R-:W-:Y:S02]  /*09a0*/  IMAD.IADD R5, R15, 0x1, R4 ;  /* 0x000000010f057824 */ /* 0x000fe400078e0204 */
[----:B------:R-:W-:Y:S01]  /*09b0*/  VIADD R4, R4, 0x2 ;  /* 0x0000000204047836 */ /* 0x000fe20000000000 */
[----:B------:R-:W-:Y:S02]  /*09c0*/  LEA R6, R7, R16, 0x2 ;  /* 0x0000001007067211 */ /* 0x000fe400078e10ff */
[----:B------:R-:W-:Y:S02]  /*09d0*/  LEA R5, R5, UR5, 0x2 ;  /* 0x0000000505057c11 */ /* 0x000fe4000f8e10ff */
[----:B------:R-:W-:Y:S01]  /*09e0*/  LEA R21, R3, R6, 0x2 ;  /* 0x0000000603157211 */ /* 0x000fe200078e10ff */
[----:B0-----:R-:W-:Y:S04]  /*09f0*/  LDS R19, [R6] ;  /* 0x0000000006137984 */ /* 0x001fe80000000800 */
[----:B------:R-:W0:Y:S04]  /*0a00*/  LDS R7, [R5] ;  /* 0x0000000005077984 */ /* 0x000e280000000800 */
[----:B------:R-:W-:Y:S04]  /*0a10*/  LDS R22, [R5+0x4] ;  /* 0x0000040005167984 */ /* 0x000fe80000000800 */
[----:B------:R-:W1:Y:S01]  /*0a20*/  LDS R21, [R21] ;  /* 0x0000000015157984 */ /* 0x000e620000000800 */
[----:B0-----:R-:W-:-:S04]  /*0a30*/  FFMA R7, R7, R19, R18 ;  /* 0x0000001307077223 */ /* 0x001fc80000000012 */
[----:B-1----:R-:W-:-:S07]  /*0a40*/  FFMA R18, R22, R21, R7 ;  /* 0x0000001516127223 */ /* 0x002fce0000000007 */
.L_x_21:
[----:B------:R-:W-:Y:S05]  /*0a50*/  @!P2 BRA `(.L_x_17) ;  /* 0x00000000001ca947 */ /* 0x000fea0003800000 */
[----:B------:R-:W-:Y:S01]  /*0a60*/  IMAD R5, R4, R3, R8 ;  /* 0x0000000304057224 */ /* 0x000fe200078e0208 */
[----:B------:R-:W-:-:S04]  /*0a70*/  IADD3 R3, PT, PT, R15, R4, RZ ;  /* 0x000000040f037210 */ /* 0x000fc80007ffe0ff */
[----:B------:R-:W-:Y:S02]  /*0a80*/  LEA R3, R3, UR5, 0x2 ;  /* 0x0000000503037c11 */ /* 0x000fe4000f8e10ff */
[----:B------:R-:W-:-:S04]  /*0a90*/  LEA R5, R5, R16, 0x2 ;  /* 0x0000001005057211 */ /* 0x000fc800078e10ff */
[----:B------:R-:W-:Y:S04]  /*0aa0*/  LDS R3, [R3] ;  /* 0x0000000003037984 */ /* 0x000fe80000000800 */
[----:B------:R-:W1:Y:S02]  /*0ab0*/  LDS R5, [R5] ;  /* 0x0000000005057984 */ /* 0x000e640000000800 */
[----:B-1----:R-:W-:-:S07]  /*0ac0*/  FFMA R18, R3, R5, R18 ;  /* 0x0000000503127223 */ /* 0x002fce0000000012 */
.L_x_17:
[----:B------:R-:W-:Y:S06]  /*0ad0*/  BAR.SYNC.DEFER_BLOCKING 0x0 ;  /* 0x0000000000007b1d */ /* 0x000fec0000010000 */
[----:B------:R-:W-:Y:S05]  /*0ae0*/  @P0 BRA `(.L_x_22) ;  /* 0xfffffff800140947 */ /* 0x000fea000383ffff */
.L_x_16:
[----:B------:R-:W-:-:S04]  /*0af0*/  VIMNMX R3, PT, PT, R11, R13, !PT ;  /* 0x0000000d0b037248 */ /* 0x000fc80007fe0100 */
[----:B------:R-:W-:-:S13]  /*0b00*/  ISETP.GE.AND P0, PT, R3, R2, PT ;  /* 0x000000020300720c */ /* 0x000fda0003f06270 */
[----:B------:R-:W-:Y:S05]  /*0b10*/  @P0 EXIT ;  /* 0x000000000000094d */ /* 0x000fea0003800000 */
[----:B------:R-:W1:Y:S01]  /*0b20*/  LDC.64 R4, c[0x0][0x390] ;  /* 0x0000e400ff047b82 */ /* 0x000e620000000a00 */
[----:B------:R-:W-:-:S04]  /*0b30*/  IMAD R3, R11, R2, R13 ;  /* 0x000000020b037224 */ /* 0x000fc800078e020d */
[----:B-1----:R-:W-:-:S05]  /*0b40*/  IMAD.WIDE R2, R3, 0x4, R4 ;  /* 0x0000000403027825 */ /* 0x002fca00078e0204 */
[----:B------:R-:W-:Y:S01]  /*0b50*/  STG.E desc[UR6][R2.64], R18 ;  /* 0x0000001202007986 */ /* 0x000fe2000c101906 */
[----:B------:R-:W-:Y:S05]  /*0b60*/  EXIT ;  /* 0x000000000000794d */ /* 0x000fea0003800000 */
.L_x_23:
        /* <DEDUP_REMOVED lines=9> */
.L_x_31:


//--------------------- .text._Z21cudaMatrixMulNoSharedPfS_S_i --------------------------
	.section	.text._Z21cudaMatrixMulNoSharedPfS_S_i,"ax",@progbits
	.align	128
        .global         _Z21cudaMatrixMulNoSharedPfS_S_i
        .type           _Z21cudaMatrixMulNoSharedPfS_S_i,@function
        .size           _Z21cudaMatrixMulNoSharedPfS_S_i,(.L_x_32 - _Z21cudaMatrixMulNoSharedPfS_S_i)
        .other          _Z21cudaMatrixMulNoSharedPfS_S_i,@"STO_CUDA_ENTRY STV_DEFAULT"
_Z21cudaMatrixMulNoSharedPfS_S_i:
.text._Z21cudaMatrixMulNoSharedPfS_S_i:
[----:B------:R-:W-:Y:S01]  /*0000*/  LDC R1, c[0x0][0x37c] ;  /* 0x0000df00ff017b82 */ /* 0x000fe20000000800 */
[----:B------:R-:W0:Y:S07]  /*0010*/  S2R R0, SR_TID.Y ;  /* 0x0000000000007919 */ /* 0x000e2e0000002200 */
[----:B------:R-:W0:Y:S01]  /*0020*/  S2UR UR4, SR_CTAID.Y ;  /* 0x00000000000479c3 */ /* 0x000e220000002600 */
[----:B------:R-:W1:Y:S01]  /*0030*/  LDCU UR20, c[0x0][0x398] ;  /* 0x00007300ff1477ac */ /* 0x000e620008000800 */
[----:B------:R-:W2:Y:S06]  /*0040*/  S2R R3, SR_TID.X ;  /* 0x0000000000037919 */ /* 0x000eac0000002100 */
[----:B------:R-:W0:Y:S08]  /*0050*/  LDC R13, c[0x0][0x364] ;  /* 0x0000d900ff0d7b82 */ /* 0x000e300000000800 */
[----:B------:R-:W2:Y:S08]  /*0060*/  S2UR UR5, SR_CTAID.X ;  /* 0x00000000000579c3 */ /* 0x000eb00000002500 */
[----:B------:R-:W2:Y:S01]  /*0070*/  LDC R2, c[0x0][0x360] ;  /* 0x0000d800ff027b82 */ /* 0x000ea20000000800 */
[----:B0-----:R-:W-:-:S02]  /*0080*/  IMAD R13, R13, UR4, R0 ;  /* 0x000000040d0d7c24 */ /* 0x001fc4000f8e0200 */
[----:B--2---:R-:W-:-:S05]  /*0090*/  IMAD R0, R2, UR5, R3 ;  /* 0x0000000502007c24 */ /* 0x004fca000f8e0203 */
[----:B------:R-:W-:-:S04]  /*00a0*/  VIMNMX R2, PT, PT, R13, R0, !PT ;  /* 0x000000000d027248 */ /* 0x000fc80007fe0100 */
[----:B-1----:R-:W-:-:S13]  /*00b0*/  ISETP.GE.AND P0, PT, R2, UR20, PT ;  /* 0x0000001402007c0c */ /* 0x002fda000bf06270 */
[----:B------:R-:W-:Y:S05]  /*00c0*/  @P0 EXIT ;  /* 0x000000000000094d */ /* 0x000fea0003800000 */
[----:B------:R-:W-:Y:S01]  /*00d0*/  UISETP.GE.U32.AND UP0, UPT, UR20, 0x8, UPT ;  /* 0x000000081400788c */ /* 0x000fe2000bf06070 */
[----:B------:R-:W-:Y:S02]  /*00e0*/  HFMA2 R12, -RZ, RZ, 0, 0 ;  /* 0x00000000ff0c7431 */ /* 0x000fe400000001ff */
[----:B------:R-:W-:Y:S01]  /*00f0*/  IMAD R13, R13, UR20, RZ ;  /* 0x000000140d0d7c24 */ /* 0x000fe2000f8e02ff */
[----:B------:R-:W-:Y:S01]  /*0100*/  UMOV UR4, URZ ;  /* 0x000000ff00047c82 */ /* 0x000fe20008000000 */
[----:B------:R-:W0:Y:S04]  /*0110*/  LDCU.64 UR18, c[0x0][0x358] ;  /* 0x00006b00ff1277ac */ /* 0x000e280008000a00 */
[----:B------:R-:W-:Y:S05]  /*0120*/  BRA.U !UP0, `(.L_x_24) ;  /* 0x0000000508047547 */ /* 0x000fea000b800000 */
[----:B------:R-:W1:Y:S01]  /*0130*/  LDCU.128 UR24, c[0x0][0x380] ;  /* 0x00007000ff1877ac */ /* 0x000e620008000c00 */
[----:B------:R-:W-:Y:S02]  /*0140*/  MOV R12, RZ ;  /* 0x000000ff000c7202 */ /* 0x000fe40000000f00 */
[----:B------:R-:W-:Y:S01]  /*0150*/  MOV R14, R0 ;  /* 0x00000000000e7202 */ /* 0x000fe20000000f00 */
[----:B------:R-:W-:-:S04]  /*0160*/  ULOP3.LUT UR4, UR20, 0x7ffffff8, URZ, 0xc0, !UPT ;  /* 0x7ffffff814047892 */ /* 0x000fc8000f8ec0ff */
[----:B------:R-:W-:Y:S01]  /*0170*/  UIADD3 UR5, UPT, UPT, -UR4, URZ, URZ ;  /* 0x000000ff04057290 */ /* 0x000fe2000fffe1ff */
[----:B-1----:R-:W-:Y:S01]  /*0180*/  MOV R2, UR24 ;  /* 0x0000001800027c02 */ /* 0x002fe20008000f00 */
[----:B------:R-:W-:Y:S01]  /*0190*/  UIMAD.WIDE UR6, UR20, 0x8, UR26 ;  /* 0x00000008140678a5 */ /* 0x000fe2000f8e021a */
[----:B------:R-:W-:Y:S01]  /*01a0*/  MOV R3, UR25 ;  /* 0x0000001900037c02 */ /* 0x000fe20008000f00 */
[----:B------:R-:W-:Y:S02]  /*01b0*/  UIMAD.WIDE UR8, UR20, 0xc, UR26 ;  /* 0x0000000c140878a5 */ /* 0x000fe4000f8e021a */
[----:B------:R-:W-:Y:S01]  /*01c0*/  UIMAD.WIDE UR10, UR20, 0x10, UR26 ;  /* 0x00000010140a78a5 */ /* 0x000fe2000f8e021a */
[----:B------:R-:W-:Y:S01]  /*01d0*/  IMAD.WIDE.U32 R2, R13, 0x4, R2 ;  /* 0x000000040d027825 */ /* 0x000fe200078e0002 */
[----:B------:R-:W-:Y:S02]  /*01e0*/  UIMAD.WIDE UR12, UR20, 0x14, UR26 ;  /* 0x00000014140c78a5 */ /* 0x000fe4000f8e021a */
[----:B------:R-:W-:Y:S01]  /*01f0*/  UIMAD.WIDE UR14, UR20, 0x18, UR26 ;  /* 0x00000018140e78a5 */ /* 0x000fe2000f8e021a */
[----:B------:R-:W-:Y:S01]  /*0200*/  IADD3 R2, P0, PT, R2, 0x10, RZ ;  /* 0x0000001002027810 */ /* 0x000fe20007f1e0ff */
[----:B------:R-:W-:-:S03]  /*0210*/  UIMAD.WIDE UR16, UR20, 0x1c, UR26 ;  /* 0x0000001c141078a5 */ /* 0x000fc6000f8e021a */
[----:B------:R-:W-:-:S09]  /*0220*/  IADD3.X R3, PT, PT, RZ, R3, RZ, P0, !PT ;  /* 0x00000003ff037210 */ /* 0x000fd200007fe4ff */
.L_x_25:
[----:B------:R-:W-:Y:S01]  /*0230*/  UIMAD.WIDE UR22, UR20, 0x4, UR26 ;  /* 0x00000004141678a5 */ /* 0x000fe2000f8e021a */
[----:B------:R-:W-:Y:S02]  /*0240*/  IMAD.MOV.U32 R23, RZ, RZ, 0x4 ;  /* 0x00000004ff177424 */ /* 0x000fe400078e00ff */
[----:B------:R-:W-:Y:S01]  /*0250*/  HFMA2 R11, -RZ, RZ, 0, 2.384185791015625e-07 ;  /* 0x00000004ff0b7431 */ /* 0x000fe200000001ff */
[----:B------:R-:W-:Y:S01]  /*0260*/  MOV R25, 0x4 ;  /* 0x0000000400197802 */ /* 0x000fe20000000f00 */
[----:B0-----:R-:W2:Y:S01]  /*0270*/  LDG.E R21, desc[UR18][R2.64+-0x10] ;  /* 0xfffff01202157981 */ /* 0x001ea2000c1e1900 */
[C---:B------:R-:W-:Y:S01]  /*0280*/  IMAD.WIDE R22, R14.reuse, R23, UR26 ;  /* 0x0000001a0e167e25 */ /* 0x040fe2000f8e0217 */
[----:B------:R-:W-:Y:S02]  /*0290*/  MOV R8, UR22 ;  /* 0x0000001600087c02 */ /* 0x000fe40008000f00 */
[----:B------:R-:W-:Y:S01]  /*02a0*/  MOV R9, UR23 ;  /* 0x0000001700097c02 */ /* 0x000fe20008000f00 */
[----:B------:R-:W3:Y:S02]  /*02b0*/  LDG.E R19, desc[UR18][R2.64+-0xc] ;  /* 0xfffff41202137981 */ /* 0x000ee4000c1e1900 */
[----:B------:R-:W-:-:S02]  /*02c0*/  IMAD.WIDE R8, R14, 0x4, R8 ;  /* 0x000000040e087825 */ /* 0x000fc400078e0208 */
[----:B------:R-:W2:Y:S01]  /*02d0*/  LDG.E R22, desc[UR18][R22.64] ;  /* 0x0000001216167981 */ /* 0x000ea2000c1e1900 */
[----:B------:R-:W-:Y:S01]  /*02e0*/  MOV R5, 0x4 ;  /* 0x0000000400057802 */ /* 0x000fe20000000f00 */
[C---:B------:R-:W-:Y:S02]  /*02f0*/  IMAD.WIDE R24, R14.reuse, R25, UR6 ;  /* 0x000000060e187e25 */ /* 0x040fe4000f8e0219 */
[----:B------:R0:W3:Y:S02]  /*0300*/  LDG.E R20, desc[UR18][R8.64] ;  /* 0x0000001208147981 */ /* 0x0000e4000c1e1900 */
[----:B------:R-:W-:Y:S02]  /*0310*/  IMAD.WIDE R10, R14, R11, UR8 ;  /* 0x000000080e0a7e25 */ /* 0x000fe4000f8e020b */
[----:B------:R-:W4:Y:S04]  /*0320*/  LDG.E R18, desc[UR18][R24.64] ;  /* 0x0000001218127981 */ /* 0x000f28000c1e1900 */
[----:B------:R-:W4:Y:S01]  /*0330*/  LDG.E R17, desc[UR18][R2.64+-0x8] ;  /* 0xfffff81202117981 */ /* 0x000f22000c1e1900 */
[----:B0-----:R-:W-:-:S02]  /*0340*/  HFMA2 R9, -RZ, RZ, 0, 2.384185791015625e-07 ;  /* 0x00000004ff097431 */ /* 0x001fc400000001ff */
[----:B------:R-:W-:Y:S01]  /*0350*/  IMAD.MOV.U32 R7, RZ, RZ, 0x4 ;  /* 0x00000004ff077424 */ /* 0x000fe200078e00ff */
[----:B------:R0:W5:Y:S01]  /*0360*/  LDG.E R16, desc[UR18][R10.64] ;  /* 0x000000120a107981 */ /* 0x000162000c1e1900 */
[----:B------:R-:W-:-:S03]  /*0370*/  IMAD.WIDE R4, R14, R5, UR10 ;  /* 0x0000000a0e047e25 */ /* 0x000fc6000f8e0205 */
[----:B------:R-:W5:Y:S01]  /*0380*/  LDG.E R15, desc[UR18][R2.64+-0x4] ;  /* 0xfffffc12020f7981 */ /* 0x000f62000c1e1900 */
[C---:B------:R-:W-:Y:S01]  /*0390*/  IMAD.WIDE R6, R14.reuse, R7, UR12 ;  /* 0x0000000c0e067e25 */ /* 0x040fe2000f8e0207 */
[----:B------:R-:W-:Y:S02]  /*03a0*/  MOV R27, 0x4 ;  /* 0x00000004001b7802 */ /* 0x000fe40000000f00 */
[----:B------:R1:W5:Y:S01]  /*03b0*/  LDG.E R4, desc[UR18][R4.64] ;  /* 0x0000001204047981 */ /* 0x000362000c1e1900 */
[----:B------:R-:W-:-:S03]  /*03c0*/  IMAD.WIDE R8, R14, R9, UR14 ;  /* 0x0000000e0e087e25 */ /* 0x000fc6000f8e0209 */
[----:B------:R-:W5:Y:S01]  /*03d0*/  LDG.E R23, desc[UR18][R2.64] ;  /* 0x0000001202177981 */ /* 0x000f62000c1e1900 */
[----:B0-----:R-:W-:-:S03]  /*03e0*/  IMAD.WIDE R10, R14, R27, UR16 ;  /* 0x000000100e0a7e25 */ /* 0x001fc6000f8e021b */
[----:B------:R-:W5:Y:S04]  /*03f0*/  LDG.E R7, desc[UR18][R6.64] ;  /* 0x0000001206077981 */ /* 0x000f68000c1e1900 */
[----:B------:R-:W5:Y:S04]  /*0400*/  LDG.E R24, desc[UR18][R2.64+0x4] ;  /* 0x0000041202187981 */ /* 0x000f68000c1e1900 */
[----:B------:R-:W5:Y:S04]  /*0410*/  LDG.E R8, desc[UR18][R8.64] ;  /* 0x0000001208087981 */ /* 0x000f68000c1e1900 */
[----:B------:R-:W5:Y:S04]  /*0420*/  LDG.E R25, desc[UR18][R2.64+0x8] ;  /* 0x0000081202197981 */ /* 0x000f68000c1e1900 */
[----:B------:R-:W5:Y:S04]  /*0430*/  LDG.E R10, desc[UR18][R10.64] ;  /* 0x000000120a0a7981 */ /* 0x000f68000c1e1900 */
[----:B------:R0:W5:Y:S01]  /*0440*/  LDG.E R27, desc[UR18][R2.64+0xc] ;  /* 0x00000c12021b7981 */ /* 0x000162000c1e1900 */
[----:B------:R-:W-:-:S04]  /*0450*/  UIADD3 UR5, UPT, UPT, UR5, 0x8, URZ ;  /* 0x0000000805057890 */ /* 0x000fc8000fffe0ff */
[----:B------:R-:W-:Y:S01]  /*0460*/  UISETP.NE.AND UP0, UPT, UR5, URZ, UPT ;  /* 0x000000ff0500728c */ /* 0x000fe2000bf05270 */
[----:B-1----:R-:W-:Y:S02]  /*0470*/  MOV R5, UR20 ;  /* 0x0000001400057c02 */ /* 0x002fe40008000f00 */
[----:B0-----:R-:W-:Y:S02]  /*0480*/  IADD3 R2, P0, PT, R2, 0x20, RZ ;  /* 0x0000002002027810 */ /* 0x001fe40007f1e0ff */
[----:B------:R-:W-:Y:S02]  /*0490*/  LEA R14, R5, R14, 0x3 ;  /* 0x0000000e050e7211 */ /* 0x000fe400078e18ff */
[----:B------:R-:W-:Y:S01]  /*04a0*/  IADD3.X R3, PT, PT, RZ, R3, RZ, P0, !PT ;  /* 0x00000003ff037210 */ /* 0x000fe200007fe4ff */
[----:B--2---:R-:W-:-:S04]  /*04b0*/  FFMA R22, R21, R22, R12 ;  /* 0x0000001615167223 */ /* 0x004fc8000000000c */
[----:B---3--:R-:W-:-:S04]  /*04c0*/  FFMA R20, R19, R20, R22 ;  /* 0x0000001413147223 */ /* 0x008fc80000000016 */
[----:B----4-:R-:W-:-:S04]  /*04d0*/  FFMA R18, R17, R18, R20 ;  /* 0x0000001211127223 */ /* 0x010fc80000000014 */
[----:B-----5:R-:W-:-:S04]  /*04e0*/  FFMA R16, R15, R16, R18 ;  /* 0x000000100f107223 */ /* 0x020fc80000000012 */
[----:B------:R-:W-:-:S04]  /*04f0*/  FFMA R23, R23, R4, R16 ;  /* 0x0000000417177223 */ /* 0x000fc80000000010 */
[----:B------:R-:W-:-:S04]  /*0500*/  FFMA R24, R24, R7, R23 ;  /* 0x0000000718187223 */ /* 0x000fc80000000017 */
[----:B------:R-:W-:-:S04]  /*0510*/  FFMA R8, R25, R8, R24 ;  /* 0x0000000819087223 */ /* 0x000fc80000000018 */
[----:B------:R-:W-:Y:S01]  /*0520*/  FFMA R12, R27, R10, R8 ;  /* 0x0000000a1b0c7223 */ /* 0x000fe20000000008 */
[----:B------:R-:W-:Y:S06]  /*0530*/  BRA.U UP0, `(.L_x_25) ;  /* 0xfffffffd003c7547 */ /* 0x000fec000b83ffff */
.L_x_24:
[----:B------:R-:W-:-:S04]  /*0540*/  ULOP3.LUT UR6, UR20, 0x7, URZ, 0xc0, !UPT ;  /* 0x0000000714067892 */ /* 0x000fc8000f8ec0ff */
[----:B------:R-:W-:-:S09]  /*0550*/  UISETP.NE.AND UP0, UPT, UR6, URZ, UPT ;  /* 0x000000ff0600728c */ /* 0x000fd2000bf05270 */
[----:B------:R-:W-:Y:S05]  /*0560*/  BRA.U !UP0, `(.L_x_26) ;  /* 0x0000000508387547 */ /* 0x000fea000b800000 */
[----:B------:R-:W-:Y:S02]  /*0570*/  UISETP.GE.U32.AND UP0, UPT, UR6, 0x4, UPT ;  /* 0x000000040600788c */ /* 0x000fe4000bf06070 */
[----:B------:R-:W-:-:S04]  /*0580*/  ULOP3.LUT UR5, UR20, 0x3, URZ, 0xc0, !UPT ;  /* 0x0000000314057892 */ /* 0x000fc8000f8ec0ff */
[----:B------:R-:W-:-:S03]  /*0590*/  UISETP.NE.AND UP1, UPT, UR5, URZ, UPT ;  /* 0x000000ff0500728c */ /* 0x000fc6000bf25270 */
[----:B------:R-:W-:Y:S08]  /*05a0*/  BRA.U !UP0, `(.L_x_27) ;  /* 0x00000001087c7547 */ /* 0x000ff0000b800000 */
[----:B------:R-:W1:Y:S01]  /*05b0*/  LDC.64 R6, c[0x0][0x388] ;  /* 0x0000e200ff067b82 */ /* 0x000e620000000a00 */
[----:B------:R-:W2:Y:S01]  /*05c0*/  LDCU.64 UR6, c[0x0][0x380] ;  /* 0x00007000ff0677ac */ /* 0x000ea20008000a00 */
[----:B------:R-:W-:Y:S01]  /*05d0*/  IMAD.U32 R9, RZ, RZ, UR4 ;  /* 0x00000004ff097e24 */ /* 0x000fe2000f8e00ff */
[C---:B------:R-:W-:Y:S02]  /*05e0*/  IADD3 R3, PT, PT, R13.reuse, UR4, RZ ;  /* 0x000000040d037c10 */ /* 0x040fe4000fffe0ff */
[----:B------:R-:W-:Y:S01]  /*05f0*/  IADD3 R10, P0, PT, R13, UR4, RZ ;  /* 0x000000040d0a7c10 */ /* 0x000fe2000ff1e0ff */
[----:B------:R-:W-:Y:S01]  /*0600*/  IMAD R9, R9, UR20, R0 ;  /* 0x0000001409097c24 */ /* 0x000fe2000f8e0200 */
[----:B------:R-:W-:Y:S01]  /*0610*/  MOV R11, UR20 ;  /* 0x00000014000b7c02 */ /* 0x000fe20008000f00 */
[----:B------:R-:W3:Y:S01]  /*0620*/  LDC.64 R4, c[0x0][0x380] ;  /* 0x0000e000ff047b82 */ /* 0x000ee20000000a00 */
[----:B------:R-:W-:Y:S01]  /*0630*/  MOV R15, UR20 ;  /* 0x00000014000f7c02 */ /* 0x000fe20008000f00 */
[----:B-1----:R-:W-:Y:S01]  /*0640*/  IMAD.WIDE R6, R9, 0x4, R6 ;  /* 0x0000000409067825 */ /* 0x002fe200078e0206 */
[----:B------:R-:W-:-:S05]  /*0650*/  MOV R9, UR20 ;  /* 0x0000001400097c02 */ /* 0x000fca0008000f00 */
[----:B------:R-:W-:Y:S02]  /*0660*/  IMAD.WIDE R8, R9, 0x4, R6 ;  /* 0x0000000409087825 */ /* 0x000fe400078e0206 */
[----:B0-----:R-:W4:Y:S02]  /*0670*/  LDG.E R6, desc[UR18][R6.64] ;  /* 0x0000001206067981 */ /* 0x001f24000c1e1900 */
[----:B---3--:R-:W-:Y:S01]  /*0680*/  IMAD.WIDE.U32 R4, R3, 0x4, R4 ;  /* 0x0000000403047825 */ /* 0x008fe200078e0004 */
[----:B------:R-:W-:Y:S01]  /*0690*/  IADD3.X R3, PT, PT, RZ, RZ, RZ, P0, !PT ;  /* 0x000000ffff037210 */ /* 0x000fe200007fe4ff */
[----:B------:R-:W3:Y:S01]  /*06a0*/  LDG.E R17, desc[UR18][R8.64] ;  /* 0x0000001208117981 */ /* 0x000ee2000c1e1900 */
[----:B--2---:R-:W-:-:S03]  /*06b0*/  LEA R2, P0, R10, UR6, 0x2 ;  /* 0x000000060a027c11 */ /* 0x004fc6000f8010ff */
[----:B------:R-:W4:Y:S01]  /*06c0*/  LDG.E R5, desc[UR18][R4.64] ;  /* 0x0000001204057981 */ /* 0x000f22000c1e1900 */
[----:B------:R-:W-:Y:S01]  /*06d0*/  LEA.HI.X R3, R10, UR7, R3, 0x2, P0 ;  /* 0x000000070a037c11 */ /* 0x000fe200080f1403 */
[----:B------:R-:W-:-:S04]  /*06e0*/  IMAD.WIDE R10, R11, 0x4, R8 ;  /* 0x000000040b0a7825 */ /* 0x000fc800078e0208 */
[----:B------:R-:W3:Y:S01]  /*06f0*/  LDG.E R16, desc[UR18][R2.64+0x4] ;  /* 0x0000041202107981 */ /* 0x000ee2000c1e1900 */
[----:B------:R-:W-:-:S03]  /*0700*/  IMAD.WIDE R14, R15, 0x4, R10 ;  /* 0x000000040f0e7825 */ /* 0x000fc600078e020a */
[----:B------:R-:W2:Y:S04]  /*0710*/  LDG.E R19, desc[UR18][R10.64] ;  /* 0x000000120a137981 */ /* 0x000ea8000c1e1900 */
[----:B------:R-:W2:Y:S04]  /*0720*/  LDG.E R18, desc[UR18][R2.64+0x8] ;  /* 0x0000081202127981 */ /* 0x000ea8000c1e1900 */
[----:B------:R-:W5:Y:S04]  /*0730*/  LDG.E R20, desc[UR18][R2.64+0xc] ;  /* 0x00000c1202147981 */ /* 0x000f68000c1e1900 */
[----:B------:R-:W5:Y:S01]  /*0740*/  LDG.E R14, desc[UR18][R14.64] ;  /* 0x000000120e0e7981 */ /* 0x000f62000c1e1900 */
[----:B------:R-:W-:Y:S01]  /*0750*/  UIADD3 UR4, UPT, UPT, UR4, 0x4, URZ ;  /* 0x0000000404047890 */ /* 0x000fe2000fffe0ff */
[----:B----4-:R-:W-:-:S04]  /*0760*/  FFMA R5, R5, R6, R12 ;  /* 0x0000000605057223 */ /* 0x010fc8000000000c */
[----:B---3--:R-:W-:-:S04]  /*0770*/  FFMA R5, R16, R17, R5 ;  /* 0x0000001110057223 */ /* 0x008fc80000000005 */
[----:B--2---:R-:W-:-:S04]  /*0780*/  FFMA R5, R18, R19, R5 ;  /* 0x0000001312057223 */ /* 0x004fc80000000005 */
[----:B-----5:R-:W-:-:S07]  /*0790*/  FFMA R12, R20, R14, R5 ;  /* 0x0000000e140c7223 */ /* 0x020fce0000000005 */
.L_x_27:
[----:B------:R-:W-:Y:S05]  /*07a0*/  BRA.U !UP1, `(.L_x_26) ;  /* 0x0000000109a87547 */ /* 0x000fea000b800000 */
[----:B------:R-:W-:Y:S01]  /*07b0*/  UISETP.NE.AND UP0, UPT, UR5, 0x1, UPT ;  /* 0x000000010500788c */ /* 0x000fe2000bf05270 */
[----:B------:R-:W-:Y:S01]  /*07c0*/  MOV R7, UR4 ;  /* 0x0000000400077c02 */ /* 0x000fe20008000f00 */
[----:B------:R-:W-:Y:S02]  /*07d0*/  ULOP3.LUT UR5, UR20, 0x1, URZ, 0xc0, !UPT ;  /* 0x0000000114057892 */ /* 0x000fe4000f8ec0ff */
[----:B------:R-:W-:Y:S02]  /*07e0*/  MOV R15, UR20 ;  /* 0x00000014000f7c02 */ /* 0x000fe40008000f00 */
[----:B------:R-:W-:Y:S01]  /*07f0*/  UISETP.NE.U32.AND UP1, UPT, UR5, 0x1, UPT ;  /* 0x000000010500788c */ /* 0x000fe2000bf25070 */
[----:B------:R-:W-:-:S04]  /*0800*/  PLOP3.LUT P1, PT, PT, PT, UP0, 0x80, 0x8 ;  /* 0x000000000008781c */ /* 0x000fc80003f2f008 */
[----:B------:R-:W1:Y:S01]  /*0810*/  @UP0 LDCU.128 UR8, c[0x0][0x380] ;  /* 0x00007000ff0807ac */ /* 0x000e620008000c00 */
[----:B------:R-:W-:Y:S01]  /*0820*/  PLOP3.LUT P0, PT, PT, PT, UP1, 0x80, 0x8 ;  /* 0x000000000008781c */ /* 0x000fe20003f0f018 */
[----:B------:R-:W2:Y:S04]  /*0830*/  @UP0 LDCU.64 UR6, c[0x0][0x380] ;  /* 0x00007000ff0607ac */ /* 0x000ea80008000a00 */
[----:B------:R-:W3:Y:S03]  /*0840*/  @!UP1 LDCU.128 UR12, c[0x0][0x380] ;  /* 0x00007000ff0c97ac */ /* 0x000ee60008000c00 */
[C---:B------:R-:W-:Y:S02]  /*0850*/  @P1 IADD3 R3, PT, PT, R13.reuse, UR4, RZ ;  /* 0x000000040d031c10 */ /* 0x040fe4000fffe0ff */
[----:B------:R-:W-:Y:S01]  /*0860*/  @P1 IADD3 R6, P2, PT, R13, UR4, RZ ;  /* 0x000000040d061c10 */ /* 0x000fe2000ff5e0ff */
[----:B------:R-:W-:Y:S01]  /*0870*/  @UP0 UIADD3 UR4, UPT, UPT, UR4, 0x2, URZ ;  /* 0x0000000204040890 */ /* 0x000fe2000fffe0ff */
[----:B-1----:R-:W-:Y:S01]  /*0880*/  MOV R11, UR9 ;  /* 0x00000009000b7c02 */ /* 0x002fe20008000f00 */
[----:B------:R-:W-:Y:S01]  /*0890*/  IMAD.U32 R10, RZ, RZ, UR8 ;  /* 0x00000008ff0a7e24 */ /* 0x000fe2000f8e00ff */
[----:B------:R-:W-:-:S02]  /*08a0*/  MOV R4, UR10 ;  /* 0x0000000a00047c02 */ /* 0x000fc40008000f00 */
[----:B------:R-:W-:Y:S01]  /*08b0*/  MOV R5, UR11 ;  /* 0x0000000b00057c02 */ /* 0x000fe20008000f00 */
[----:B------:R-:W-:-:S04]  /*08c0*/  @P1 IMAD.WIDE.U32 R10, R3, 0x4, R10 ;  /* 0x00000004030a1825 */ /* 0x000fc800078e000a */
[----:B------:R-:W-:Y:S01]  /*08d0*/  @P1 IMAD R3, R7, UR20, R0 ;  /* 0x0000001407031c24 */ /* 0x000fe2000f8e0200 */
[----:B------:R-:W-:Y:S01]  /*08e0*/  @P1 IADD3.X R7, PT, PT, RZ, RZ, RZ, P2, !PT ;  /* 0x000000ffff071210 */ /* 0x000fe200017fe4ff */
[----:B------:R-:W-:Y:S01]  /*08f0*/  IMAD.U32 R19, RZ, RZ, UR4 ;  /* 0x00000004ff137e24 */ /* 0x000fe2000f8e00ff */
[C---:B--2---:R-:W-:Y:S01]  /*0900*/  @P1 LEA R2, P2, R6.reuse, UR6, 0x2 ;  /* 0x0000000606021c11 */ /* 0x044fe2000f8410ff */
[----:B------:R-:W-:Y:S01]  /*0910*/  @P1 IMAD.WIDE R4, R3, 0x4, R4 ;  /* 0x0000000403041825 */ /* 0x000fe200078e0204 */
[----:B------:R-:W-:Y:S01]  /*0920*/  @!P0 IADD3 R17, PT, PT, R13, UR4, RZ ;  /* 0x000000040d118c10 */ /* 0x000fe2000fffe0ff */
[----:B0-----:R-:W2:Y:S01]  /*0930*/  @P1 LDG.E R11, desc[UR18][R10.64] ;  /* 0x000000120a0b1981 */ /* 0x001ea2000c1e1900 */
[----:B------:R-:W-:Y:S01]  /*0940*/  @P1 LEA.HI.X R3, R6, UR7, R7, 0x2, P2 ;  /* 0x0000000706031c11 */ /* 0x000fe200090f1407 */
[----:B------:R-:W-:Y:S01]  /*0950*/  @!P0 IMAD R19, R19, UR20, R0 ;  /* 0x0000001413138c24 */ /* 0x000fe2000f8e0200 */
[----:B---3--:R-:W-:Y:S01]  /*0960*/  MOV R6, UR12 ;  /* 0x0000000c00067c02 */ /* 0x008fe20008000f00 */
[----:B------:R-:W-:Y:S01]  /*0970*/  @P1 IMAD.WIDE R14, R15, 0x4, R4 ;  /* 0x000000040f0e1825 */ /* 0x000fe200078e0204 */
[----:B------:R-:W-:Y:S01]  /*0980*/  MOV R7, UR13 ;  /* 0x0000000d00077c02 */ /* 0x000fe20008000f00 */
[----:B------:R-:W2:Y:S01]  /*0990*/  @P1 LDG.E R4, desc[UR18][R4.64] ;  /* 0x0000001204041981 */ /* 0x000ea2000c1e1900 */
[----:B------:R-:W-:-:S02]  /*09a0*/  MOV R8, UR14 ;  /* 0x0000000e00087c02 */ /* 0x000fc40008000f00 */
[----:B------:R-:W-:Y:S01]  /*09b0*/  MOV R9, UR15 ;  /* 0x0000000f00097c02 */ /* 0x000fe20008000f00 */
[----:B------:R-:W-:Y:S01]  /*09c0*/  @!P0 IMAD.WIDE.U32 R6, R17, 0x4, R6 ;  /* 0x0000000411068825 */ /* 0x000fe200078e0006 */
[----:B------:R-:W3:Y:S03]  /*09d0*/  @P1 LDG.E R14, desc[UR18][R14.64] ;  /* 0x000000120e0e1981 */ /* 0x000ee6000c1e1900 */
[----:B------:R-:W-:Y:S01]  /*09e0*/  @!P0 IMAD.WIDE R8, R19, 0x4, R8 ;  /* 0x0000000413088825 */ /* 0x000fe200078e0208 */
[----:B------:R-:W3:Y:S04]  /*09f0*/  @P1 LDG.E R2, desc[UR18][R2.64+0x4] ;  /* 0x0000041202021981 */ /* 0x000ee8000c1e1900 */
[----:B------:R-:W4:Y:S04]  /*0a00*/  @!P0 LDG.E R7, desc[UR18][R6.64] ;  /* 0x0000001206078981 */ /* 0x000f28000c1e1900 */
[----:B------:R-:W4:Y:S01]  /*0a10*/  @!P0 LDG.E R8, desc[UR18][R8.64] ;  /* 0x0000001208088981 */ /* 0x000f22000c1e1900 */
[----:B--2---:R-:W-:-:S04]  /*0a20*/  @P1 FFMA R11, R11, R4, R12 ;  /* 0x000000040b0b1223 */ /* 0x004fc8000000000c */
[----:B---3--:R-:W-:-:S04]  /*0a30*/  @P1 FFMA R12, R2, R14, R11 ;  /* 0x0000000e020c1223 */ /* 0x008fc8000000000b */
[----:B----4-:R-:W-:-:S07]  /*0a40*/  @!P0 FFMA R12, R7, R8, R12 ;  /* 0x00000008070c8223 */ /* 0x010fce000000000c */
.L_x_26:
[----:B------:R-:W1:Y:S01]  /*0a50*/  LDC.64 R2, c[0x0][0x390] ;  /* 0x0000e400ff027b82 */ /* 0x000e620000000a00 */
[----:B------:R-:W-:-:S05]  /*0a60*/  IADD3 R13, PT, PT, R0, R13, RZ ;  /* 0x0000000d000d7210 */ /* 0x000fca0007ffe0ff */
[----:B-1----:R-:W-:-:S05]  /*0a70*/  IMAD.WIDE R2, R13, 0x4, R2 ;  /* 0x000000040d027825 */ /* 0x002fca00078e0202 */
[----:B0-----:R-:W-:Y:S01]  /*0a80*/  STG.E desc[UR18][R2.64], R12 ;  /* 0x0000000c02007986 */ /* 0x001fe2000c101912 */
[----:B------:R-:W-:Y:S05]  /*0a90*/  EXIT ;  /* 0x000000000000794d */ /* 0x000fea0003800000 */
.L_x_28:
        /* <DEDUP_REMOVED lines=14> */
.L_x_32:


//--------------------- .nv.shared._Z27cudaMatrixMulTiledCoarsenedPfS_S_ii --------------------------
	.section	.nv.shared._Z27cudaMatrixMulTiledCoarsenedPfS_S_ii,"aw",@nobits
	.sectionflags	@""
	.align	16
	.zero		1024


//--------------------- .nv.shared.reserved.0     --------------------------
	.section	.nv.shared.reserved.0,"aw",@nobits
	.weak		__nv_reservedSMEM_offset_0_alias
	.size		__nv_reservedSMEM_offset_0_alias, 0, 64
	.other		__nv_reservedSMEM_offset_0_alias,@"STO_CUDA_RESERVED_SHARED STV_DEFAULT"
__nv_reservedSMEM_offset_0_alias:
	.zero		0
	.zero		64


//--------------------- .nv.shared._Z22cudaMatrixMulCoarsenedPfS_S_i --------------------------
	.section	.nv.shared._Z22cudaMatrixMulCoarsenedPfS_S_i,"aw",@nobits
	.sectionflags	@""
	.align	16
	.zero		1024


//--------------------- .nv.shared._Z19cudaMatrixMulSharedPfS_S_ii --------------------------
	.section	.nv.shared._Z19cudaMatrixMulSharedPfS_S_ii,"aw",@nobits
	.sectionflags	@""
	.align	16
	.zero		1024


//--------------------- .nv.shared._Z21cudaMatrixMulNoSharedPfS_S_i --------------------------
	.section	.nv.shared._Z21cudaMatrixMulNoSharedPfS_S_i,"aw",@nobits
	.sectionflags	@""
	.align	16
	.zero		1024


//--------------------- .nv.constant0._Z27cudaMatrixMulTiledCoarsenedPfS_S_ii --------------------------
	.section	.nv.constant0._Z27cudaMatrixMulTiledCoarsenedPfS_S_ii,"a",@progbits
	.sectionflags	@""
	.align	4
.nv.constant0._Z27cudaMatrixMulTiledCoarsenedPfS_S_ii:
	.zero		928


//--------------------- .nv.constant0._Z22cudaMatrixMulCoarsenedPfS_S_i --------------------------
	.section	.nv.constant0._Z22cudaMatrixMulCoarsenedPfS_S_i,"a",@progbits
	.sectionflags	@""
	.align	4
.nv.constant0._Z22cudaMatrixMulCoarsenedPfS_S_i:
	.zero		924


//--------------------- .nv.constant0._Z19cudaMatrixMulSharedPfS_S_ii --------------------------
	.section	.nv.constant0._Z19cudaMatrixMulSharedPfS_S_ii,"a",@progbits
	.sectionflags	@""
	.align	4
.nv.constant0._Z19cudaMatrixMulSharedPfS_S_ii:
	.zero		928


//--------------------- .nv.constant0._Z21cudaMatrixMulNoSharedPfS_S_i --------------------------
	.section	.nv.constant0._Z21cudaMatrixMulNoSharedPfS_S_i,"a",@progbits
	.sectionflags	@""
	.align	4
.nv.constant0._Z21cudaMatrixMulNoSharedPfS_S_i:
	.zero		924


//--------------------- SYMBOLS --------------------------

	.type		.nv.reservedSmem.offset0,@object
	.size		.nv.reservedSmem.offset0,0x4
	.type		.nv.reservedSmem.cap,@object
	.size		.nv.reservedSmem.cap,0x4
